	.target	sm_100a

	.elftype	@"ET_EXEC"


//--------------------- .note.nv.tkinfo           --------------------------
	.section	.note.nv.tkinfo,"",@"SHT_NOTE"
	.sectionflags	@"SHF_NOTE_NV_TKINFO"
	.tkinfo
        /*0018*/ 	.word	0x00000002
        /*0030*/ 	.string	""
        /*0030*/ 	.string	"ptxas"
        /*0030*/ 	.string	"Cuda compilation tools, release 13.0, V13.0.88"
        /*0030*/ 	.string	"Build cuda_13.0.r13.0/compiler.36424714_0"
        /*0030*/ 	.string	"-arch sm_100a -m 64 "



//--------------------- .note.nv.cuinfo           --------------------------
	.section	.note.nv.cuinfo,"",@"SHT_NOTE"
	.sectionflags	@"SHF_NOTE_NV_CUINFO"
        /*0018*/ 	.short	0x0002
        /*001a*/ 	.short	0x0064
        /*001c*/ 	.short	0x0082
	.zero		2


//--------------------- .nv.info                  --------------------------
	.section	.nv.info,"",@"SHT_CUDA_INFO"
	.align	4


	//----- nvinfo : EIATTR_REGCOUNT
	.align		4
        /*0000*/ 	.byte	0x04, 0x2f
        /*0002*/ 	.short	(.L_19 - .L_18)
	.align		4
.L_18:
        /*0004*/ 	.word	index@(_ZN7cutlass13device_kernelINS_4gemm6kernel13GemmUniversalIN4cute5tupleIJiiiiEEENS1_10collective13CollectiveMmaINS1_35MainloopSm100TmaUmmaWarpSpecializedILi29ELi2ELi4ENS5_IJNS4_1CILi2EEENSA_ILi1EEESC_EEEEENS5_IJNSA_ILi64EEENSA_ILi160EEENSA_ILi32EEEEEENS_12float_e4m3_tENS5_IJlSC_lEEESJ_SK_NS4_8TiledMMAINS4_8MMA_AtomIJNS4_10MMA_TraitsINS4_19SM100_MMA_F8F6F4_SSEJSJ_SJ_fSF_SG_NS4_17integral_constantINS4_4UMMA5MajorELSR_0EEESS_NSP_INSQ_7ScaleInELST_0EEESU_EEEEEENS4_6LayoutINS5_IJSC_SC_SC_EEENS5_IJNSA_ILi0EEESZ_SZ_EEEEENS5_IJNS4_10UnderscoreES12_S12_EEEEENS4_13SM90_TMA_LOADENS4_14ComposedLayoutINS4_7SwizzleILi1ELi4ELi3EEENS4_18smem_ptr_flag_bitsILi8EEENSX_INS5_IJNSA_ILi8EEESH_EEENS5_IJSH_SC_EEEEEEEvNS4_8identityENS4_23SM90_TMA_LOAD_MULTICASTES1F_vS1G_EENS_8epilogue10collective18CollectiveEpilogueINS1J_23Sm100TmaWarpSpecializedILi1ELi1ELi80ELb0ELb0EEEJSI_NS5_IJNSX_ISF_SC_EENSX_ISG_SC_EEEEESJ_SK_SJ_SK_NS1J_6fusion15FusionCallbacksIS1N_NS1R_17LinearCombinationISJ_fSJ_fLNS_15FloatRoundStyleE2EEESI_S1Q_JEEENS4_5SM1004TMEM4LOAD26SM100_TMEM_LOAD_16dp32b16xES15_S1F_NS4_39AutoVectorizingCopyWithAssumedAlignmentILi128EEENS4_14SM90_TMA_STOREES1F_S22_S22_EEEvvEEEEvNT_6ParamsE)
        /*0008*/ 	.word	0x000000ce


	//----- nvinfo : EIATTR_FRAME_SIZE
	.align		4
.L_19:
        /*000c*/ 	.byte	0x04, 0x11
        /*000e*/ 	.short	(.L_21 - .L_20)
	.align		4
.L_20:
        /*0010*/ 	.word	index@($__internal_2_$__cuda_sm10x_tcgen05_guardrail_trap_unallocated_columns_being_dealloced)
        /*0014*/ 	.word	0x00000000


	//----- nvinfo : EIATTR_FRAME_SIZE
	.align		4
.L_21:
        /*0018*/ 	.byte	0x04, 0x11
        /*001a*/ 	.short	(.L_23 - .L_22)
	.align		4
.L_22:
        /*001c*/ 	.word	index@($__internal_1_$__cuda_sm10x_tcgen05_guardrail_trap_phase_invalid_during_alloc)
        /*0020*/ 	.word	0x00000000


	//----- nvinfo : EIATTR_FRAME_SIZE
	.align		4
.L_23:
        /*0024*/ 	.byte	0x04, 0x11
        /*0026*/ 	.short	(.L_25 - .L_24)
	.align		4
.L_24:
        /*0028*/ 	.word	index@($__internal_0_$__cuda_sm10x_tcgen05_guardrail_trap_col_being_dealloced_not_returned_by_alloc)
        /*002c*/ 	.word	0x00000000


	//----- nvinfo : EIATTR_FRAME_SIZE
	.align		4
.L_25:
        /*0030*/ 	.byte	0x04, 0x11
        /*0032*/ 	.short	(.L_27 - .L_26)
	.align		4
.L_26:
        /*0034*/ 	.word	index@(_ZN7cutlass13device_kernelINS_4gemm6kernel13GemmUniversalIN4cute5tupleIJiiiiEEENS1_10collective13CollectiveMmaINS1_35MainloopSm100TmaUmmaWarpSpecializedILi29ELi2ELi4ENS5_IJNS4_1CILi2EEENSA_ILi1EEESC_EEEEENS5_IJNSA_ILi64EEENSA_ILi160EEENSA_ILi32EEEEEENS_12float_e4m3_tENS5_IJlSC_lEEESJ_SK_NS4_8TiledMMAINS4_8MMA_AtomIJNS4_10MMA_TraitsINS4_19SM100_MMA_F8F6F4_SSEJSJ_SJ_fSF_SG_NS4_17integral_constantINS4_4UMMA5MajorELSR_0EEESS_NSP_INSQ_7ScaleInELST_0EEESU_EEEEEENS4_6LayoutINS5_IJSC_SC_SC_EEENS5_IJNSA_ILi0EEESZ_SZ_EEEEENS5_IJNS4_10UnderscoreES12_S12_EEEEENS4_13SM90_TMA_LOADENS4_14ComposedLayoutINS4_7SwizzleILi1ELi4ELi3EEENS4_18smem_ptr_flag_bitsILi8EEENSX_INS5_IJNSA_ILi8EEESH_EEENS5_IJSH_SC_EEEEEEEvNS4_8identityENS4_23SM90_TMA_LOAD_MULTICASTES1F_vS1G_EENS_8epilogue10collective18CollectiveEpilogueINS1J_23Sm100TmaWarpSpecializedILi1ELi1ELi80ELb0ELb0EEEJSI_NS5_IJNSX_ISF_SC_EENSX_ISG_SC_EEEEESJ_SK_SJ_SK_NS1J_6fusion15FusionCallbacksIS1N_NS1R_17LinearCombinationISJ_fSJ_fLNS_15FloatRoundStyleE2EEESI_S1Q_JEEENS4_5SM1004TMEM4LOAD26SM100_TMEM_LOAD_16dp32b16xES15_S1F_NS4_39AutoVectorizingCopyWithAssumedAlignmentILi128EEENS4_14SM90_TMA_STOREES1F_S22_S22_EEEvvEEEEvNT_6ParamsE)
        /*0038*/ 	.word	0x00000000


	//----- nvinfo : EIATTR_MIN_STACK_SIZE
	.align		4
.L_27:
        /*003c*/ 	.byte	0x04, 0x12
        /*003e*/ 	.short	(.L_29 - .L_28)
	.align		4
.L_28:
        /*0040*/ 	.word	index@(_ZN7cutlass13device_kernelINS_4gemm6kernel13GemmUniversalIN4cute5tupleIJiiiiEEENS1_10collective13CollectiveMmaINS1_35MainloopSm100TmaUmmaWarpSpecializedILi29ELi2ELi4ENS5_IJNS4_1CILi2EEENSA_ILi1EEESC_EEEEENS5_IJNSA_ILi64EEENSA_ILi160EEENSA_ILi32EEEEEENS_12float_e4m3_tENS5_IJlSC_lEEESJ_SK_NS4_8TiledMMAINS4_8MMA_AtomIJNS4_10MMA_TraitsINS4_19SM100_MMA_F8F6F4_SSEJSJ_SJ_fSF_SG_NS4_17integral_constantINS4_4UMMA5MajorELSR_0EEESS_NSP_INSQ_7ScaleInELST_0EEESU_EEEEEENS4_6LayoutINS5_IJSC_SC_SC_EEENS5_IJNSA_ILi0EEESZ_SZ_EEEEENS5_IJNS4_10UnderscoreES12_S12_EEEEENS4_13SM90_TMA_LOADENS4_14ComposedLayoutINS4_7SwizzleILi1ELi4ELi3EEENS4_18smem_ptr_flag_bitsILi8EEENSX_INS5_IJNSA_ILi8EEESH_EEENS5_IJSH_SC_EEEEEEEvNS4_8identityENS4_23SM90_TMA_LOAD_MULTICASTES1F_vS1G_EENS_8epilogue10collective18CollectiveEpilogueINS1J_23Sm100TmaWarpSpecializedILi1ELi1ELi80ELb0ELb0EEEJSI_NS5_IJNSX_ISF_SC_EENSX_ISG_SC_EEEEESJ_SK_SJ_SK_NS1J_6fusion15FusionCallbacksIS1N_NS1R_17LinearCombinationISJ_fSJ_fLNS_15FloatRoundStyleE2EEESI_S1Q_JEEENS4_5SM1004TMEM4LOAD26SM100_TMEM_LOAD_16dp32b16xES15_S1F_NS4_39AutoVectorizingCopyWithAssumedAlignmentILi128EEENS4_14SM90_TMA_STOREES1F_S22_S22_EEEvvEEEEvNT_6ParamsE)
        /*0044*/ 	.word	0x00000000
.L_29:


//--------------------- .nv.compat                --------------------------
	.section	.nv.compat,"",@"SHT_CUDA_COMPAT_INFO"
	.align	4
        /*0000*/ 	.byte	0x02, 0x09, 0x01, 0x00, 0x02, 0x02, 0x02, 0x00, 0x02, 0x05, 0x05, 0x00, 0x03, 0x07, 0x01, 0x01
        /*0010*/ 	.byte	0x02, 0x03, 0x01, 0x00, 0x02, 0x06, 0x01, 0x00, 0x04, 0x0b, 0x08, 0x00, 0x09, 0x00, 0x00, 0x00
        /*0020*/ 	.byte	0x00, 0x00, 0x00, 0x00


//--------------------- .nv.info._ZN7cutlass13device_kernelINS_4gemm6kernel13GemmUniversalIN4cute5tupleIJiiiiEEENS1_10collective13CollectiveMmaINS1_35MainloopSm100TmaUmmaWarpSpecializedILi29ELi2ELi4ENS5_IJNS4_1CILi2EEENSA_ILi1EEESC_EEEEENS5_IJNSA_ILi64EEENSA_ILi160EEENSA_ILi32EEEEEENS_12float_e4m3_tENS5_IJlSC_lEEESJ_SK_NS4_8TiledMMAINS4_8MMA_AtomIJNS4_10MMA_TraitsINS4_19SM100_MMA_F8F6F4_SSEJSJ_SJ_fSF_SG_NS4_17integral_constantINS4_4UMMA5MajorELSR_0EEESS_NSP_INSQ_7ScaleInELST_0EEESU_EEEEEENS4_6LayoutINS5_IJSC_SC_SC_EEENS5_IJNSA_ILi0EEESZ_SZ_EEEEENS5_IJNS4_10UnderscoreES12_S12_EEEEENS4_13SM90_TMA_LOADENS4_14ComposedLayoutINS4_7SwizzleILi1ELi4ELi3EEENS4_18smem_ptr_flag_bitsILi8EEENSX_INS5_IJNSA_ILi8EEESH_EEENS5_IJSH_SC_EEEEEEEvNS4_8identityENS4_23SM90_TMA_LOAD_MULTICASTES1F_vS1G_EENS_8epilogue10collective18CollectiveEpilogueINS1J_23Sm100TmaWarpSpecializedILi1ELi1ELi80ELb0ELb0EEEJSI_NS5_IJNSX_ISF_SC_EENSX_ISG_SC_EEEEESJ_SK_SJ_SK_NS1J_6fusion15FusionCallbacksIS1N_NS1R_17LinearCombinationISJ_fSJ_fLNS_15FloatRoundStyleE2EEESI_S1Q_JEEENS4_5SM1004TMEM4LOAD26SM100_TMEM_LOAD_16dp32b16xES15_S1F_NS4_39AutoVectorizingCopyWithAssumedAlignmentILi128EEENS4_14SM90_TMA_STOREES1F_S22_S22_EEEvvEEEEvNT_6ParamsE --------------------------
	.section	.nv.info._ZN7cutlass13device_kernelINS_4gemm6kernel13GemmUniversalIN4cute5tupleIJiiiiEEENS1_10collective13CollectiveMmaINS1_35MainloopSm100TmaUmmaWarpSpecializedILi29ELi2ELi4ENS5_IJNS4_1CILi2EEENSA_ILi1EEESC_EEEEENS5_IJNSA_ILi64EEENSA_ILi160EEENSA_ILi32EEEEEENS_12float_e4m3_tENS5_IJlSC_lEEESJ_SK_NS4_8TiledMMAINS4_8MMA_AtomIJNS4_10MMA_TraitsINS4_19SM100_MMA_F8F6F4_SSEJSJ_SJ_fSF_SG_NS4_17integral_constantINS4_4UMMA5MajorELSR_0EEESS_NSP_INSQ_7ScaleInELST_0EEESU_EEEEEENS4_6LayoutINS5_IJSC_SC_SC_EEENS5_IJNSA_ILi0EEESZ_SZ_EEEEENS5_IJNS4_10UnderscoreES12_S12_EEEEENS4_13SM90_TMA_LOADENS4_14ComposedLayoutINS4_7SwizzleILi1ELi4ELi3EEENS4_18smem_ptr_flag_bitsILi8EEENSX_INS5_IJNSA_ILi8EEESH_EEENS5_IJSH_SC_EEEEEEEvNS4_8identityENS4_23SM90_TMA_LOAD_MULTICASTES1F_vS1G_EENS_8epilogue10collective18CollectiveEpilogueINS1J_23Sm100TmaWarpSpecializedILi1ELi1ELi80ELb0ELb0EEEJSI_NS5_IJNSX_ISF_SC_EENSX_ISG_SC_EEEEESJ_SK_SJ_SK_NS1J_6fusion15FusionCallbacksIS1N_NS1R_17LinearCombinationISJ_fSJ_fLNS_15FloatRoundStyleE2EEESI_S1Q_JEEENS4_5SM1004TMEM4LOAD26SM100_TMEM_LOAD_16dp32b16xES15_S1F_NS4_39AutoVectorizingCopyWithAssumedAlignmentILi128EEENS4_14SM90_TMA_STOREES1F_S22_S22_EEEvvEEEEvNT_6ParamsE,"",@"SHT_CUDA_INFO"
	.sectionflags	@""
	.align	4


	//----- nvinfo : EIATTR_CUDA_API_VERSION
	.align		4
        /*0000*/ 	.byte	0x04, 0x37
        /*0002*/ 	.short	(.L_31 - .L_30)
.L_30:
        /*0004*/ 	.word	0x00000082


	//----- nvinfo : EIATTR_KPARAM_INFO
	.align		4
.L_31:
        /*0008*/ 	.byte	0x04, 0x17
        /*000a*/ 	.short	(.L_33 - .L_32)
.L_32:
        /*000c*/ 	.word	0x00000000
        /*0010*/ 	.short	0x0000
        /*0012*/ 	.short	0x0000
        /*0014*/ 	.byte	0x00, 0xf0, 0x01, 0x20


	//----- nvinfo : EIATTR_AT_ENTRY_FRAGMENTS
	.align		4
.L_33:
        /*0018*/ 	.byte	0x04, 0x4f
        /*001a*/ 	.short	(.L_35 - .L_34)


	//   ....[0]....
.L_34:
        /*001c*/ 	.word	0x00000006


	//----- nvinfo : EIATTR_RESERVED_SMEM_USED
	.align		4
.L_35:
        /*0020*/ 	.byte	0x01, 0x41
	.zero		2


	//----- nvinfo : EIATTR_SPARSE_MMA_MASK
	.align		4
        /*0024*/ 	.byte	0x03, 0x50
        /*0026*/ 	.short	0x0000


	//----- nvinfo : EIATTR_TCGEN05_1CTA_USED
	.align		4
        /*0028*/ 	.byte	0x01, 0x51
	.zero		2


	//----- nvinfo : EIATTR_MAXREG_COUNT
	.align		4
        /*002c*/ 	.byte	0x03, 0x1b
        /*002e*/ 	.short	0x00ff


	//----- nvinfo : EIATTR_NUM_BARRIERS
	.align		4
        /*0030*/ 	.byte	0x02, 0x4c
        /*0032*/ 	.byte	0x07
	.zero		1


	//----- nvinfo : EIATTR_EXTERNS
	.align		4
        /*0034*/ 	.byte	0x04, 0x0f
        /*0036*/ 	.short	(.L_37 - .L_36)


	//   ....[0]....
	.align		4
.L_36:
        /*0038*/ 	.word	index@(__assertfail)


	//----- nvinfo : EIATTR_MERCURY_ISA_VERSION
	.align		4
.L_37:
        /*003c*/ 	.byte	0x03, 0x5f
        /*003e*/ 	.short	0x0101


	//----- nvinfo : EIATTR_INT_WARP_WIDE_INSTR_OFFSETS
	.align		4
        /*0040*/ 	.byte	0x04, 0x31
        /*0042*/ 	.short	(.L_39 - .L_38)


	//   ....[0]....
.L_38:
        /*0044*/ 	.word	0x00004bd0


	//   ....[1]....
        /*0048*/ 	.word	0x00004bf0


	//   ....[2]....
        /*004c*/ 	.word	0x00004c20


	//   ....[3]....
        /*0050*/ 	.word	0x00005800


	//   ....[4]....
        /*0054*/ 	.word	0x00005810


	//   ....[5]....
        /*0058*/ 	.word	0x00005a00


	//   ....[6]....
        /*005c*/ 	.word	0x00005a20


	//   ....[7]....
        /*0060*/ 	.word	0x00005a80


	//   ....[8]....
        /*0064*/ 	.word	0x00005aa0


	//----- nvinfo : EIATTR_COOP_GROUP_MASK_REGIDS
	.align		4
.L_39:
        /*0068*/ 	.byte	0x04, 0x29
        /*006a*/ 	.short	(.L_41 - .L_40)


	//   ....[0]....
.L_40:
        /*006c*/ 	.word	0xffffffff


	//   ....[1]....
        /*0070*/ 	.word	0xffffffff


	//   ....[2]....
        /*0074*/ 	.word	0xffffffff


	//   ....[3]....
        /*0078*/ 	.word	0xffffffff


	//   ....[4]....
        /*007c*/ 	.word	0xffffffff


	//   ....[5]....
        /*0080*/ 	.word	0xffffffff


	//   ....[6]....
        /*0084*/ 	.word	0xffffffff


	//   ....[7]....
        /*0088*/ 	.word	0xffffffff


	//   ....[8]....
        /*008c*/ 	.word	0xffffffff


	//   ....[9]....
        /*0090*/ 	.word	0xffffffff


	//   ....[10]....
        /*0094*/ 	.word	0xffffffff


	//   ....[11]....
        /*0098*/ 	.word	0xffffffff


	//   ....[12]....
        /*009c*/ 	.word	0xffffffff


	//   ....[13]....
        /*00a0*/ 	.word	0xffffffff


	//----- nvinfo : EIATTR_COOP_GROUP_INSTR_OFFSETS
	.align		4
.L_41:
        /*00a4*/ 	.byte	0x04, 0x28
        /*00a6*/ 	.short	(.L_43 - .L_42)


	//   ....[0]....
.L_42:
        /*00a8*/ 	.word	0x00000080


	//   ....[1]....
        /*00ac*/ 	.word	0x000004e0


	//   ....[2]....
        /*00b0*/ 	.word	0x000009c0


	//   ....[3]....
        /*00b4*/ 	.word	0x00000b00


	//   ....[4]....
        /*00b8*/ 	.word	0x00000c00


	//   ....[5]....
        /*00bc*/ 	.word	0x00000d70


	//   ....[6]....
        /*00c0*/ 	.word	0x00000f10


	//   ....[7]....
        /*00c4*/ 	.word	0x000010d0


	//   ....[8]....
        /*00c8*/ 	.word	0x00002270


	//   ....[9]....
        /*00cc*/ 	.word	0x00003f20


	//   ....[10]....
        /*00d0*/ 	.word	0x00004130


	//   ....[11]....
        /*00d4*/ 	.word	0x00004160


	//   ....[12]....
        /*00d8*/ 	.word	0x00004ab0


	//   ....[13]....
        /*00dc*/ 	.word	0x00004ce0


	//----- nvinfo : EIATTR_VRC_CTA_INIT_COUNT
	.align		4
.L_43:
        /*00e0*/ 	.byte	0x02, 0x4a
        /*00e2*/ 	.byte	0x80
	.zero		1


	//----- nvinfo : EIATTR_SYSCALL_OFFSETS
	.align		4
        /*00e4*/ 	.byte	0x04, 0x46
        /*00e6*/ 	.short	(.L_45 - .L_44)


	//   ....[0]....
.L_44:
        /*00e8*/ 	.word	0x00006530


	//   ....[1]....
        /*00ec*/ 	.word	0x00006670


	//   ....[2]....
        /*00f0*/ 	.word	0x00006ed0


	//   ....[3]....
        /*00f4*/ 	.word	0x00007050


	//   ....[4]....
        /*00f8*/ 	.word	0x000071d0


	//   ....[5]....
        /*00fc*/ 	.word	0x00007350


	//   ....[6]....
        /*0100*/ 	.word	0x000074d0


	//----- nvinfo : EIATTR_MBARRIER_INSTR_OFFSETS
	.align		4
.L_45:
        /*0104*/ 	.byte	0x04, 0x39
        /*0106*/ 	.short	(.L_47 - .L_46)


	//   ....[0]....
.L_46:
        /*0108*/ 	.word	0x00000600
        /*010c*/ 	.word	0x000000ff
        /*0110*/ 	.word	0x00000000
        /*0114*/ 	.short	0x0100
        /*0116*/ 	.byte	0x04
	.zero		1


	//   ....[1]....
        /*0118*/ 	.word	0x00000610
        /*011c*/ 	.word	0x000000ff
        /*0120*/ 	.word	0x000000e8
        /*0124*/ 	.short	0x0100
        /*0126*/ 	.byte	0x04
	.zero		1


	//   ....[2]....
        /*0128*/ 	.word	0x00000620
        /*012c*/ 	.word	0x000000ff
        /*0130*/ 	.word	0x00000008
        /*0134*/ 	.short	0x0100
        /*0136*/ 	.byte	0x04
	.zero		1


	//   ....[3]....
        /*0138*/ 	.word	0x00000630
        /*013c*/ 	.word	0x000000ff
        /*0140*/ 	.word	0x000000f0
        /*0144*/ 	.short	0x0100
        /*0146*/ 	.byte	0x04
	.zero		1


	//   ....[4]....
        /*0148*/ 	.word	0x00000640
        /*014c*/ 	.word	0x000000ff
        /*0150*/ 	.word	0x00000010
        /*0154*/ 	.short	0x0100
        /*0156*/ 	.byte	0x04
	.zero		1


	//   ....[5]....
        /*0158*/ 	.word	0x00000650
        /*015c*/ 	.word	0x000000ff
        /*0160*/ 	.word	0x000000f8
        /*0164*/ 	.short	0x0100
        /*0166*/ 	.byte	0x04
	.zero		1


	//   ....[6]....
        /*0168*/ 	.word	0x00000660
        /*016c*/ 	.word	0x000000ff
        /*0170*/ 	.word	0x00000018
        /*0174*/ 	.short	0x0100
        /*0176*/ 	.byte	0x04
	.zero		1


	//   ....[7]....
        /*0178*/ 	.word	0x00000670
        /*017c*/ 	.word	0x000000ff
        /*0180*/ 	.word	0x00000100
        /*0184*/ 	.short	0x0100
        /*0186*/ 	.byte	0x04
	.zero		1


	//   ....[8]....
        /*0188*/ 	.word	0x00000680
        /*018c*/ 	.word	0x000000ff
        /*0190*/ 	.word	0x00000020
        /*0194*/ 	.short	0x0100
        /*0196*/ 	.byte	0x04
	.zero		1


	//   ....[9]....
        /*0198*/ 	.word	0x00000690
        /*019c*/ 	.word	0x000000ff
        /*01a0*/ 	.word	0x00000108
        /*01a4*/ 	.short	0x0100
        /*01a6*/ 	.byte	0x04
	.zero		1


	//   ....[10]....
        /*01a8*/ 	.word	0x000006a0
        /*01ac*/ 	.word	0x000000ff
        /*01b0*/ 	.word	0x00000028
        /*01b4*/ 	.short	0x0100
        /*01b6*/ 	.byte	0x04
	.zero		1


	//   ....[11]....
        /*01b8*/ 	.word	0x000006b0
        /*01bc*/ 	.word	0x000000ff
        /*01c0*/ 	.word	0x00000110
        /*01c4*/ 	.short	0x0100
        /*01c6*/ 	.byte	0x04
	.zero		1


	//   ....[12]....
        /*01c8*/ 	.word	0x000006c0
        /*01cc*/ 	.word	0x000000ff
        /*01d0*/ 	.word	0x00000030
        /*01d4*/ 	.short	0x0100
        /*01d6*/ 	.byte	0x04
	.zero		1


	//   ....[13]....
        /*01d8*/ 	.word	0x000006d0
        /*01dc*/ 	.word	0x000000ff
        /*01e0*/ 	.word	0x00000118
        /*01e4*/ 	.short	0x0100
        /*01e6*/ 	.byte	0x04
	.zero		1


	//   ....[14]....
        /*01e8*/ 	.word	0x000006e0
        /*01ec*/ 	.word	0x000000ff
        /*01f0*/ 	.word	0x00000038
        /*01f4*/ 	.short	0x0100
        /*01f6*/ 	.byte	0x04
	.zero		1


	//   ....[15]....
        /*01f8*/ 	.word	0x000006f0
        /*01fc*/ 	.word	0x000000ff
        /*0200*/ 	.word	0x00000120
        /*0204*/ 	.short	0x0100
        /*0206*/ 	.byte	0x04
	.zero		1


	//   ....[16]....
        /*0208*/ 	.word	0x00000700
        /*020c*/ 	.word	0x000000ff
        /*0210*/ 	.word	0x00000040
        /*0214*/ 	.short	0x0100
        /*0216*/ 	.byte	0x04
	.zero		1


	//   ....[17]....
        /*0218*/ 	.word	0x00000710
        /*021c*/ 	.word	0x000000ff
        /*0220*/ 	.word	0x00000128
        /*0224*/ 	.short	0x0100
        /*0226*/ 	.byte	0x04
	.zero		1


	//   ....[18]....
        /*0228*/ 	.word	0x00000720
        /*022c*/ 	.word	0x000000ff
        /*0230*/ 	.word	0x00000048
        /*0234*/ 	.short	0x0100
        /*0236*/ 	.byte	0x04
	.zero		1


	//   ....[19]....
        /*0238*/ 	.word	0x00000730
        /*023c*/ 	.word	0x000000ff
        /*0240*/ 	.word	0x00000130
        /*0244*/ 	.short	0x0100
        /*0246*/ 	.byte	0x04
	.zero		1


	//   ....[20]....
        /*0248*/ 	.word	0x00000740
        /*024c*/ 	.word	0x000000ff
        /*0250*/ 	.word	0x00000050
        /*0254*/ 	.short	0x0100
        /*0256*/ 	.byte	0x04
	.zero		1


	//   ....[21]....
        /*0258*/ 	.word	0x00000750
        /*025c*/ 	.word	0x000000ff
        /*0260*/ 	.word	0x00000138
        /*0264*/ 	.short	0x0100
        /*0266*/ 	.byte	0x04
	.zero		1


	//   ....[22]....
        /*0268*/ 	.word	0x00000760
        /*026c*/ 	.word	0x000000ff
        /*0270*/ 	.word	0x00000058
        /*0274*/ 	.short	0x0100
        /*0276*/ 	.byte	0x04
	.zero		1


	//   ....[23]....
        /*0278*/ 	.word	0x00000770
        /*027c*/ 	.word	0x000000ff
        /*0280*/ 	.word	0x00000140
        /*0284*/ 	.short	0x0100
        /*0286*/ 	.byte	0x04
	.zero		1


	//   ....[24]....
        /*0288*/ 	.word	0x00000780
        /*028c*/ 	.word	0x000000ff
        /*0290*/ 	.word	0x00000060
        /*0294*/ 	.short	0x0100
        /*0296*/ 	.byte	0x04
	.zero		1


	//   ....[25]....
        /*0298*/ 	.word	0x00000790
        /*029c*/ 	.word	0x000000ff
        /*02a0*/ 	.word	0x00000148
        /*02a4*/ 	.short	0x0100
        /*02a6*/ 	.byte	0x04
	.zero		1


	//   ....[26]....
        /*02a8*/ 	.word	0x000007a0
        /*02ac*/ 	.word	0x000000ff
        /*02b0*/ 	.word	0x00000068
        /*02b4*/ 	.short	0x0100
        /*02b6*/ 	.byte	0x04
	.zero		1


	//   ....[27]....
        /*02b8*/ 	.word	0x000007b0
        /*02bc*/ 	.word	0x000000ff
        /*02c0*/ 	.word	0x00000150
        /*02c4*/ 	.short	0x0100
        /*02c6*/ 	.byte	0x04
	.zero		1


	//   ....[28]....
        /*02c8*/ 	.word	0x000007c0
        /*02cc*/ 	.word	0x000000ff
        /*02d0*/ 	.word	0x00000070
        /*02d4*/ 	.short	0x0100
        /*02d6*/ 	.byte	0x04
	.zero		1


	//   ....[29]....
        /*02d8*/ 	.word	0x000007d0
        /*02dc*/ 	.word	0x000000ff
        /*02e0*/ 	.word	0x00000158
        /*02e4*/ 	.short	0x0100
        /*02e6*/ 	.byte	0x04
	.zero		1


	//   ....[30]....
        /*02e8*/ 	.word	0x000007e0
        /*02ec*/ 	.word	0x000000ff
        /*02f0*/ 	.word	0x00000078
        /*02f4*/ 	.short	0x0100
        /*02f6*/ 	.byte	0x04
	.zero		1


	//   ....[31]....
        /*02f8*/ 	.word	0x000007f0
        /*02fc*/ 	.word	0x000000ff
        /*0300*/ 	.word	0x00000160
        /*0304*/ 	.short	0x0100
        /*0306*/ 	.byte	0x04
	.zero		1


	//   ....[32]....
        /*0308*/ 	.word	0x00000800
        /*030c*/ 	.word	0x000000ff
        /*0310*/ 	.word	0x00000080
        /*0314*/ 	.short	0x0100
        /*0316*/ 	.byte	0x04
	.zero		1


	//   ....[33]....
        /*0318*/ 	.word	0x00000810
        /*031c*/ 	.word	0x000000ff
        /*0320*/ 	.word	0x00000168
        /*0324*/ 	.short	0x0100
        /*0326*/ 	.byte	0x04
	.zero		1


	//   ....[34]....
        /*0328*/ 	.word	0x00000820
        /*032c*/ 	.word	0x000000ff
        /*0330*/ 	.word	0x00000088
        /*0334*/ 	.short	0x0100
        /*0336*/ 	.byte	0x04
	.zero		1


	//   ....[35]....
        /*0338*/ 	.word	0x00000830
        /*033c*/ 	.word	0x000000ff
        /*0340*/ 	.word	0x00000170
        /*0344*/ 	.short	0x0100
        /*0346*/ 	.byte	0x04
	.zero		1


	//   ....[36]....
        /*0348*/ 	.word	0x00000840
        /*034c*/ 	.word	0x000000ff
        /*0350*/ 	.word	0x00000090
        /*0354*/ 	.short	0x0100
        /*0356*/ 	.byte	0x04
	.zero		1


	//   ....[37]....
        /*0358*/ 	.word	0x00000850
        /*035c*/ 	.word	0x000000ff
        /*0360*/ 	.word	0x00000178
        /*0364*/ 	.short	0x0100
        /*0366*/ 	.byte	0x04
	.zero		1


	//   ....[38]....
        /*0368*/ 	.word	0x00000860
        /*036c*/ 	.word	0x000000ff
        /*0370*/ 	.word	0x00000098
        /*0374*/ 	.short	0x0100
        /*0376*/ 	.byte	0x04
	.zero		1


	//   ....[39]....
        /*0378*/ 	.word	0x00000870
        /*037c*/ 	.word	0x000000ff
        /*0380*/ 	.word	0x00000180
        /*0384*/ 	.short	0x0100
        /*0386*/ 	.byte	0x04
	.zero		1


	//   ....[40]....
        /*0388*/ 	.word	0x00000880
        /*038c*/ 	.word	0x000000ff
        /*0390*/ 	.word	0x000000a0
        /*0394*/ 	.short	0x0100
        /*0396*/ 	.byte	0x04
	.zero		1


	//   ....[41]....
        /*0398*/ 	.word	0x00000890
        /*039c*/ 	.word	0x000000ff
        /*03a0*/ 	.word	0x00000188
        /*03a4*/ 	.short	0x0100
        /*03a6*/ 	.byte	0x04
	.zero		1


	//   ....[42]....
        /*03a8*/ 	.word	0x000008a0
        /*03ac*/ 	.word	0x000000ff
        /*03b0*/ 	.word	0x000000a8
        /*03b4*/ 	.short	0x0100
        /*03b6*/ 	.byte	0x04
	.zero		1


	//   ....[43]....
        /*03b8*/ 	.word	0x000008b0
        /*03bc*/ 	.word	0x000000ff
        /*03c0*/ 	.word	0x00000190
        /*03c4*/ 	.short	0x0100
        /*03c6*/ 	.byte	0x04
	.zero		1


	//   ....[44]....
        /*03c8*/ 	.word	0x000008c0
        /*03cc*/ 	.word	0x000000ff
        /*03d0*/ 	.word	0x000000b0
        /*03d4*/ 	.short	0x0100
        /*03d6*/ 	.byte	0x04
	.zero		1


	//   ....[45]....
        /*03d8*/ 	.word	0x000008d0
        /*03dc*/ 	.word	0x000000ff
        /*03e0*/ 	.word	0x00000198
        /*03e4*/ 	.short	0x0100
        /*03e6*/ 	.byte	0x04
	.zero		1


	//   ....[46]....
        /*03e8*/ 	.word	0x000008e0
        /*03ec*/ 	.word	0x000000ff
        /*03f0*/ 	.word	0x000000b8
        /*03f4*/ 	.short	0x0100
        /*03f6*/ 	.byte	0x04
	.zero		1


	//   ....[47]....
        /*03f8*/ 	.word	0x000008f0
        /*03fc*/ 	.word	0x000000ff
        /*0400*/ 	.word	0x000001a0
        /*0404*/ 	.short	0x0100
        /*0406*/ 	.byte	0x04
	.zero		1


	//   ....[48]....
        /*0408*/ 	.word	0x00000900
        /*040c*/ 	.word	0x000000ff
        /*0410*/ 	.word	0x000000c0
        /*0414*/ 	.short	0x0100
        /*0416*/ 	.byte	0x04
	.zero		1


	//   ....[49]....
        /*0418*/ 	.word	0x00000910
        /*041c*/ 	.word	0x000000ff
        /*0420*/ 	.word	0x000001a8
        /*0424*/ 	.short	0x0100
        /*0426*/ 	.byte	0x04
	.zero		1


	//   ....[50]....
        /*0428*/ 	.word	0x00000920
        /*042c*/ 	.word	0x000000ff
        /*0430*/ 	.word	0x000000c8
        /*0434*/ 	.short	0x0100
        /*0436*/ 	.byte	0x04
	.zero		1


	//   ....[51]....
        /*0438*/ 	.word	0x00000930
        /*043c*/ 	.word	0x000000ff
        /*0440*/ 	.word	0x000001b0
        /*0444*/ 	.short	0x0100
        /*0446*/ 	.byte	0x04
	.zero		1


	//   ....[52]....
        /*0448*/ 	.word	0x00000940
        /*044c*/ 	.word	0x000000ff
        /*0450*/ 	.word	0x000000d0
        /*0454*/ 	.short	0x0100
        /*0456*/ 	.byte	0x04
	.zero		1


	//   ....[53]....
        /*0458*/ 	.word	0x00000950
        /*045c*/ 	.word	0x000000ff
        /*0460*/ 	.word	0x000001b8
        /*0464*/ 	.short	0x0100
        /*0466*/ 	.byte	0x04
	.zero		1


	//   ....[54]....
        /*0468*/ 	.word	0x00000960
        /*046c*/ 	.word	0x000000ff
        /*0470*/ 	.word	0x000000d8
        /*0474*/ 	.short	0x0100
        /*0476*/ 	.byte	0x04
	.zero		1


	//   ....[55]....
        /*0478*/ 	.word	0x00000970
        /*047c*/ 	.word	0x000000ff
        /*0480*/ 	.word	0x000001c0
        /*0484*/ 	.short	0x0100
        /*0486*/ 	.byte	0x04
	.zero		1


	//   ....[56]....
        /*0488*/ 	.word	0x00000980
        /*048c*/ 	.word	0x000000ff
        /*0490*/ 	.word	0x000000e0
        /*0494*/ 	.short	0x0100
        /*0496*/ 	.byte	0x04
	.zero		1


	//   ....[57]....
        /*0498*/ 	.word	0x00000990
        /*049c*/ 	.word	0x000000ff
        /*04a0*/ 	.word	0x000001c8
        /*04a4*/ 	.short	0x0100
        /*04a6*/ 	.byte	0x04
	.zero		1


	//   ....[58]....
        /*04a8*/ 	.word	0x00000ad0
        /*04ac*/ 	.word	0x000000ff
        /*04b0*/ 	.word	0x000001d0
        /*04b4*/ 	.short	0x0100
        /*04b6*/ 	.byte	0x04
	.zero		1


	//   ....[59]....
        /*04b8*/ 	.word	0x00000ae0
        /*04bc*/ 	.word	0x000000ff
        /*04c0*/ 	.word	0x000001d8
        /*04c4*/ 	.short	0x0100
        /*04c6*/ 	.byte	0x04
	.zero		1


	//   ....[60]....
        /*04c8*/ 	.word	0x00000bd0
        /*04cc*/ 	.word	0x000000ff
        /*04d0*/ 	.word	0x000001e0
        /*04d4*/ 	.short	0x0100
        /*04d6*/ 	.byte	0x06
	.zero		1


	//   ....[61]....
        /*04d8*/ 	.word	0x00000be0
        /*04dc*/ 	.word	0x000000ff
        /*04e0*/ 	.word	0x000001e8
        /*04e4*/ 	.short	0x0100
        /*04e6*/ 	.byte	0x06
	.zero		1


	//   ....[62]....
        /*04e8*/ 	.word	0x00000d20
        /*04ec*/ 	.word	0x000000ff
        /*04f0*/ 	.word	0x000001f0
        /*04f4*/ 	.short	0x0100
        /*04f6*/ 	.byte	0x06
	.zero		1


	//   ....[63]....
        /*04f8*/ 	.word	0x00000d30
        /*04fc*/ 	.word	0x000000ff
        /*0500*/ 	.word	0x00000200
        /*0504*/ 	.short	0x0100
        /*0506*/ 	.byte	0x06
	.zero		1


	//   ....[64]....
        /*0508*/ 	.word	0x00000d40
        /*050c*/ 	.word	0x000000ff
        /*0510*/ 	.word	0x000001f8
        /*0514*/ 	.short	0x0100
        /*0516*/ 	.byte	0x06
	.zero		1


	//   ....[65]....
        /*0518*/ 	.word	0x00000d50
        /*051c*/ 	.word	0x000000ff
        /*0520*/ 	.word	0x00000208
        /*0524*/ 	.short	0x0100
        /*0526*/ 	.byte	0x06
	.zero		1


	//   ....[66]....
        /*0528*/ 	.word	0x00000e80
        /*052c*/ 	.word	0x000000ff
        /*0530*/ 	.word	0x00000210
        /*0534*/ 	.short	0x0100
        /*0536*/ 	.byte	0x04
	.zero		1


	//   ....[67]....
        /*0538*/ 	.word	0x00000e90
        /*053c*/ 	.word	0x000000ff
        /*0540*/ 	.word	0x00000230
        /*0544*/ 	.short	0x0100
        /*0546*/ 	.byte	0x04
	.zero		1


	//   ....[68]....
        /*0548*/ 	.word	0x00000ea0
        /*054c*/ 	.word	0x000000ff
        /*0550*/ 	.word	0x00000218
        /*0554*/ 	.short	0x0100
        /*0556*/ 	.byte	0x04
	.zero		1


	//   ....[69]....
        /*0558*/ 	.word	0x00000eb0
        /*055c*/ 	.word	0x000000ff
        /*0560*/ 	.word	0x00000238
        /*0564*/ 	.short	0x0100
        /*0566*/ 	.byte	0x04
	.zero		1


	//   ....[70]....
        /*0568*/ 	.word	0x00000ec0
        /*056c*/ 	.word	0x000000ff
        /*0570*/ 	.word	0x00000220
        /*0574*/ 	.short	0x0100
        /*0576*/ 	.byte	0x04
	.zero		1


	//   ....[71]....
        /*0578*/ 	.word	0x00000ed0
        /*057c*/ 	.word	0x000000ff
        /*0580*/ 	.word	0x00000240
        /*0584*/ 	.short	0x0100
        /*0586*/ 	.byte	0x04
	.zero		1


	//   ....[72]....
        /*0588*/ 	.word	0x00000ee0
        /*058c*/ 	.word	0x000000ff
        /*0590*/ 	.word	0x00000228
        /*0594*/ 	.short	0x0100
        /*0596*/ 	.byte	0x04
	.zero		1


	//   ....[73]....
        /*0598*/ 	.word	0x00000ef0
        /*059c*/ 	.word	0x000000ff
        /*05a0*/ 	.word	0x00000248
        /*05a4*/ 	.short	0x0100
        /*05a6*/ 	.byte	0x04
	.zero		1


	//   ....[74]....
        /*05a8*/ 	.word	0x00000fe0
        /*05ac*/ 	.word	0x000000ff
        /*05b0*/ 	.word	0x00000250
        /*05b4*/ 	.short	0x0100
        /*05b6*/ 	.byte	0x04
	.zero		1


	//   ....[75]....
        /*05b8*/ 	.word	0x00000ff0
        /*05bc*/ 	.word	0x000000ff
        /*05c0*/ 	.word	0x00000260
        /*05c4*/ 	.short	0x0100
        /*05c6*/ 	.byte	0x04
	.zero		1


	//   ....[76]....
        /*05c8*/ 	.word	0x00001000
        /*05cc*/ 	.word	0x000000ff
        /*05d0*/ 	.word	0x00000258
        /*05d4*/ 	.short	0x0100
        /*05d6*/ 	.byte	0x04
	.zero		1


	//   ....[77]....
        /*05d8*/ 	.word	0x00001010
        /*05dc*/ 	.word	0x000000ff
        /*05e0*/ 	.word	0x00000268
        /*05e4*/ 	.short	0x0100
        /*05e6*/ 	.byte	0x04
	.zero		1


	//   ....[78]....
        /*05e8*/ 	.word	0x00001b20
        /*05ec*/ 	.word	0x00000000
        /*05f0*/ 	.word	0x00000260
        /*05f4*/ 	.short	0x010a
        /*05f6*/ 	.byte	0xff
	.zero		1


	//   ....[79]....
        /*05f8*/ 	.word	0x00001b40
        /*05fc*/ 	.word	0x00000000
        /*0600*/ 	.word	0x00000250
        /*0604*/ 	.short	0x0101
        /*0606*/ 	.byte	0xff
	.zero		1


	//   ....[80]....
        /*0608*/ 	.word	0x00001c00
        /*060c*/ 	.word	0x000000ff
        /*0610*/ 	.word	0x000000e8
        /*0614*/ 	.short	0x010a
        /*0616*/ 	.byte	0x07
	.zero		1


	//   ....[81]....
        /*0618*/ 	.word	0x00001c80
        /*061c*/ 	.word	0x000000ff
        /*0620*/ 	.word	0x000000e8
        /*0624*/ 	.short	0x010a
        /*0626*/ 	.byte	0x21
	.zero		1


	//   ....[82]....
        /*0628*/ 	.word	0x00001e10
        /*062c*/ 	.word	0x000000ff
        /*0630*/ 	.word	0x000000e8
        /*0634*/ 	.short	0x010a
        /*0636*/ 	.byte	0x08
	.zero		1


	//   ....[83]....
        /*0638*/ 	.word	0x00001f30
        /*063c*/ 	.word	0x000000ff
        /*0640*/ 	.word	0x000001e8
        /*0644*/ 	.short	0x0101
        /*0646*/ 	.byte	0x06
	.zero		1


	//   ....[84]....
        /*0648*/ 	.word	0x00001f50
        /*064c*/ 	.word	0x000000ff
        /*0650*/ 	.word	0x000000e8
        /*0654*/ 	.short	0x010a
        /*0656*/ 	.byte	0x07
	.zero		1


	//   ....[85]....
        /*0658*/ 	.word	0x00001fd0
        /*065c*/ 	.word	0x000000ff
        /*0660*/ 	.word	0x000000e8
        /*0664*/ 	.short	0x010a
        /*0666*/ 	.byte	0x09
	.zero		1


	//   ....[86]....
        /*0668*/ 	.word	0x00002160
        /*066c*/ 	.word	0x000000ff
        /*0670*/ 	.word	0x000000e8
        /*0674*/ 	.short	0x010a
        /*0676*/ 	.byte	0x08
	.zero		1


	//   ....[87]....
        /*0678*/ 	.word	0x000022a0
        /*067c*/ 	.word	0x00000003
        /*0680*/ 	.word	0x000001f0
        /*0684*/ 	.short	0x010a
        /*0686*/ 	.byte	0xff
	.zero		1


	//   ....[88]....
        /*0688*/ 	.word	0x000023f0
        /*068c*/ 	.word	0x00000000
        /*0690*/ 	.word	0x00000000
        /*0694*/ 	.short	0x0101
        /*0696*/ 	.byte	0xff
	.zero		1


	//   ....[89]....
        /*0698*/ 	.word	0x00002990
        /*069c*/ 	.word	0x000000ff
        /*06a0*/ 	.word	0x00000000
        /*06a4*/ 	.short	0x010a
        /*06a6*/ 	.byte	0x04
	.zero		1


	//   ....[90]....
        /*06a8*/ 	.word	0x00002a20
        /*06ac*/ 	.word	0x000000ff
        /*06b0*/ 	.word	0x00000000
        /*06b4*/ 	.short	0x010a
        /*06b6*/ 	.byte	0x05
	.zero		1


	//   ....[91]....
        /*06b8*/ 	.word	0x00002ab0
        /*06bc*/ 	.word	0x000000ff
        /*06c0*/ 	.word	0x00000000
        /*06c4*/ 	.short	0x010a
        /*06c6*/ 	.byte	0x05
	.zero		1


	//   ....[92]....
        /*06c8*/ 	.word	0x00002b40
        /*06cc*/ 	.word	0x000000ff
        /*06d0*/ 	.word	0x00000000
        /*06d4*/ 	.short	0x010a
        /*06d6*/ 	.byte	0x05
	.zero		1


	//   ....[93]....
        /*06d8*/ 	.word	0x00002bd0
        /*06dc*/ 	.word	0x000000ff
        /*06e0*/ 	.word	0x00000000
        /*06e4*/ 	.short	0x010a
        /*06e6*/ 	.byte	0x05
	.zero		1


	//   ....[94]....
        /*06e8*/ 	.word	0x00002c60
        /*06ec*/ 	.word	0x000000ff
        /*06f0*/ 	.word	0x00000000
        /*06f4*/ 	.short	0x010a
        /*06f6*/ 	.byte	0x05
	.zero		1


	//   ....[95]....
        /*06f8*/ 	.word	0x00002cf0
        /*06fc*/ 	.word	0x000000ff
        /*0700*/ 	.word	0x00000000
        /*0704*/ 	.short	0x010a
        /*0706*/ 	.byte	0x05
	.zero		1


	//   ....[96]....
        /*0708*/ 	.word	0x00002d80
        /*070c*/ 	.word	0x000000ff
        /*0710*/ 	.word	0x00000000
        /*0714*/ 	.short	0x010a
        /*0716*/ 	.byte	0x05
	.zero		1


	//   ....[97]....
        /*0718*/ 	.word	0x00002e10
        /*071c*/ 	.word	0x000000ff
        /*0720*/ 	.word	0x00000000
        /*0724*/ 	.short	0x010a
        /*0726*/ 	.byte	0x05
	.zero		1


	//   ....[98]....
        /*0728*/ 	.word	0x00002ea0
        /*072c*/ 	.word	0x000000ff
        /*0730*/ 	.word	0x00000000
        /*0734*/ 	.short	0x010a
        /*0736*/ 	.byte	0x05
	.zero		1


	//   ....[99]....
        /*0738*/ 	.word	0x00002f30
        /*073c*/ 	.word	0x000000ff
        /*0740*/ 	.word	0x00000000
        /*0744*/ 	.short	0x010a
        /*0746*/ 	.byte	0x05
	.zero		1


	//   ....[100]....
        /*0748*/ 	.word	0x00002fc0
        /*074c*/ 	.word	0x000000ff
        /*0750*/ 	.word	0x00000000
        /*0754*/ 	.short	0x010a
        /*0756*/ 	.byte	0x05
	.zero		1


	//   ....[101]....
        /*0758*/ 	.word	0x00003050
        /*075c*/ 	.word	0x000000ff
        /*0760*/ 	.word	0x00000000
        /*0764*/ 	.short	0x010a
        /*0766*/ 	.byte	0x05
	.zero		1


	//   ....[102]....
        /*0768*/ 	.word	0x000030e0
        /*076c*/ 	.word	0x000000ff
        /*0770*/ 	.word	0x00000000
        /*0774*/ 	.short	0x010a
        /*0776*/ 	.byte	0x05
	.zero		1


	//   ....[103]....
        /*0778*/ 	.word	0x00003170
        /*077c*/ 	.word	0x000000ff
        /*0780*/ 	.word	0x00000000
        /*0784*/ 	.short	0x010a
        /*0786*/ 	.byte	0x05
	.zero		1


	//   ....[104]....
        /*0788*/ 	.word	0x00003200
        /*078c*/ 	.word	0x000000ff
        /*0790*/ 	.word	0x00000000
        /*0794*/ 	.short	0x010a
        /*0796*/ 	.byte	0x05
	.zero		1


	//   ....[105]....
        /*0798*/ 	.word	0x00003290
        /*079c*/ 	.word	0x000000ff
        /*07a0*/ 	.word	0x00000000
        /*07a4*/ 	.short	0x010a
        /*07a6*/ 	.byte	0x05
	.zero		1


	//   ....[106]....
        /*07a8*/ 	.word	0x00003320
        /*07ac*/ 	.word	0x000000ff
        /*07b0*/ 	.word	0x00000000
        /*07b4*/ 	.short	0x010a
        /*07b6*/ 	.byte	0x05
	.zero		1


	//   ....[107]....
        /*07b8*/ 	.word	0x000033b0
        /*07bc*/ 	.word	0x000000ff
        /*07c0*/ 	.word	0x00000000
        /*07c4*/ 	.short	0x010a
        /*07c6*/ 	.byte	0x05
	.zero		1


	//   ....[108]....
        /*07c8*/ 	.word	0x00003440
        /*07cc*/ 	.word	0x000000ff
        /*07d0*/ 	.word	0x00000000
        /*07d4*/ 	.short	0x010a
        /*07d6*/ 	.byte	0x05
	.zero		1


	//   ....[109]....
        /*07d8*/ 	.word	0x000034d0
        /*07dc*/ 	.word	0x000000ff
        /*07e0*/ 	.word	0x00000000
        /*07e4*/ 	.short	0x010a
        /*07e6*/ 	.byte	0x05
	.zero		1


	//   ....[110]....
        /*07e8*/ 	.word	0x00003560
        /*07ec*/ 	.word	0x000000ff
        /*07f0*/ 	.word	0x00000000
        /*07f4*/ 	.short	0x010a
        /*07f6*/ 	.byte	0x05
	.zero		1


	//   ....[111]....
        /*07f8*/ 	.word	0x000035f0
        /*07fc*/ 	.word	0x000000ff
        /*0800*/ 	.word	0x00000000
        /*0804*/ 	.short	0x010a
        /*0806*/ 	.byte	0x05
	.zero		1


	//   ....[112]....
        /*0808*/ 	.word	0x00003680
        /*080c*/ 	.word	0x000000ff
        /*0810*/ 	.word	0x00000000
        /*0814*/ 	.short	0x010a
        /*0816*/ 	.byte	0x05
	.zero		1


	//   ....[113]....
        /*0818*/ 	.word	0x00003710
        /*081c*/ 	.word	0x000000ff
        /*0820*/ 	.word	0x00000000
        /*0824*/ 	.short	0x010a
        /*0826*/ 	.byte	0x05
	.zero		1


	//   ....[114]....
        /*0828*/ 	.word	0x000037a0
        /*082c*/ 	.word	0x000000ff
        /*0830*/ 	.word	0x00000000
        /*0834*/ 	.short	0x010a
        /*0836*/ 	.byte	0x05
	.zero		1


	//   ....[115]....
        /*0838*/ 	.word	0x00003830
        /*083c*/ 	.word	0x000000ff
        /*0840*/ 	.word	0x00000000
        /*0844*/ 	.short	0x010a
        /*0846*/ 	.byte	0x05
	.zero		1


	//   ....[116]....
        /*0848*/ 	.word	0x000038c0
        /*084c*/ 	.word	0x000000ff
        /*0850*/ 	.word	0x00000000
        /*0854*/ 	.short	0x010a
        /*0856*/ 	.byte	0x05
	.zero		1


	//   ....[117]....
        /*0858*/ 	.word	0x00003960
        /*085c*/ 	.word	0x00000000
        /*0860*/ 	.word	0x00000000
        /*0864*/ 	.short	0x010a
        /*0866*/ 	.byte	0xff
	.zero		1


	//   ....[118]....
        /*0868*/ 	.word	0x00003a80
        /*086c*/ 	.word	0x00000002
        /*0870*/ 	.word	0x00000250
        /*0874*/ 	.short	0x010a
        /*0876*/ 	.byte	0xff
	.zero		1


	//   ....[119]....
        /*0878*/ 	.word	0x00003ae0
        /*087c*/ 	.word	0x00000004
        /*0880*/ 	.word	0x00000000
        /*0884*/ 	.short	0x0101
        /*0886*/ 	.byte	0xff
	.zero		1


	//   ....[120]....
        /*0888*/ 	.word	0x00003b00
        /*088c*/ 	.word	0x000000ff
        /*0890*/ 	.word	0x00000200
        /*0894*/ 	.short	0x010a
        /*0896*/ 	.byte	0x04
	.zero		1


	//   ....[121]....
        /*0898*/ 	.word	0x00003c20
        /*089c*/ 	.word	0x00000002
        /*08a0*/ 	.word	0x000001f0
        /*08a4*/ 	.short	0x010a
        /*08a6*/ 	.byte	0xff
	.zero		1


	//   ....[122]....
        /*08a8*/ 	.word	0x00003d30
        /*08ac*/ 	.word	0x00000002
        /*08b0*/ 	.word	0x00000000
        /*08b4*/ 	.short	0x0101
        /*08b6*/ 	.byte	0xff
	.zero		1


	//   ....[123]....
        /*08b8*/ 	.word	0x00003dc0
        /*08bc*/ 	.word	0x000000ff
        /*08c0*/ 	.word	0x00000200
        /*08c4*/ 	.short	0x0106
        /*08c6*/ 	.byte	0x04
	.zero		1


	//   ....[124]....
        /*08c8*/ 	.word	0x00003de0
        /*08cc*/ 	.word	0x000000ff
        /*08d0*/ 	.word	0x00000200
        /*08d4*/ 	.short	0x010a
        /*08d6*/ 	.byte	0x04
	.zero		1


	//   ....[125]....
        /*08d8*/ 	.word	0x00003e70
        /*08dc*/ 	.word	0x000000ff
        /*08e0*/ 	.word	0x00000200
        /*08e4*/ 	.short	0x0106
        /*08e6*/ 	.byte	0x07
	.zero		1


	//   ....[126]....
        /*08e8*/ 	.word	0x00003eb0
        /*08ec*/ 	.word	0x00000000
        /*08f0*/ 	.word	0x00000200
        /*08f4*/ 	.short	0x010a
        /*08f6*/ 	.byte	0xff
	.zero		1


	//   ....[127]....
        /*08f8*/ 	.word	0x000043a0
        /*08fc*/ 	.word	0x00000000
        /*0900*/ 	.word	0x000001f0
        /*0904*/ 	.short	0x010a
        /*0906*/ 	.byte	0xff
	.zero		1


	//   ....[128]....
        /*0908*/ 	.word	0x000044a0
        /*090c*/ 	.word	0x00000003
        /*0910*/ 	.word	0x00000000
        /*0914*/ 	.short	0x0101
        /*0916*/ 	.byte	0xff
	.zero		1


	//   ....[129]....
        /*0918*/ 	.word	0x000044b0
        /*091c*/ 	.word	0x000000ff
        /*0920*/ 	.word	0x00000000
        /*0924*/ 	.short	0x010a
        /*0926*/ 	.byte	0x05
	.zero		1


	//   ....[130]....
        /*0928*/ 	.word	0x000044d0
        /*092c*/ 	.word	0x000000ff
        /*0930*/ 	.word	0x00000230
        /*0934*/ 	.short	0x010a
        /*0936*/ 	.byte	0x13
	.zero		1


	//   ....[131]....
        /*0938*/ 	.word	0x00004600
        /*093c*/ 	.word	0x000000ff
        /*0940*/ 	.word	0x00000000
        /*0944*/ 	.short	0x010a
        /*0946*/ 	.byte	0x07
	.zero		1


	//   ....[132]....
        /*0948*/ 	.word	0x00004710
        /*094c*/ 	.word	0x000000ff
        /*0950*/ 	.word	0x00000000
        /*0954*/ 	.short	0x010a
        /*0956*/ 	.byte	0x0a
	.zero		1


	//   ....[133]....
        /*0958*/ 	.word	0x000048e0
        /*095c*/ 	.word	0x000000ff
        /*0960*/ 	.word	0x00000000
        /*0964*/ 	.short	0x010a
        /*0966*/ 	.byte	0x04
	.zero		1


	//   ....[134]....
        /*0968*/ 	.word	0x00004970
        /*096c*/ 	.word	0x000000ff
        /*0970*/ 	.word	0x00000000
        /*0974*/ 	.short	0x010a
        /*0976*/ 	.byte	0x05
	.zero		1


	//   ....[135]....
        /*0978*/ 	.word	0x00004a00
        /*097c*/ 	.word	0x000000ff
        /*0980*/ 	.word	0x00000000
        /*0984*/ 	.short	0x010a
        /*0986*/ 	.byte	0x05
	.zero		1


	//   ....[136]....
        /*0988*/ 	.word	0x00004a90
        /*098c*/ 	.word	0x000000ff
        /*0990*/ 	.word	0x00000000
        /*0994*/ 	.short	0x010a
        /*0996*/ 	.byte	0x04
	.zero		1


	//   ....[137]....
        /*0998*/ 	.word	0x00004f80
        /*099c*/ 	.word	0x00000003
        /*09a0*/ 	.word	0x000001f0
        /*09a4*/ 	.short	0x010a
        /*09a6*/ 	.byte	0xff
	.zero		1


	//   ....[138]....
        /*09a8*/ 	.word	0x000050f0
        /*09ac*/ 	.word	0x00000000
        /*09b0*/ 	.word	0x00000000
        /*09b4*/ 	.short	0x0101
        /*09b6*/ 	.byte	0xff
	.zero		1


	//   ....[139]....
        /*09b8*/ 	.word	0x000055b0
        /*09bc*/ 	.word	0x000000ff
        /*09c0*/ 	.word	0x000001e8
        /*09c4*/ 	.short	0x010a
        /*09c6*/ 	.byte	0x15
	.zero		1


	//   ....[140]....
        /*09c8*/ 	.word	0x00005740
        /*09cc*/ 	.word	0x000000ff
        /*09d0*/ 	.word	0x000001d8
        /*09d4*/ 	.short	0x010a
        /*09d6*/ 	.byte	0x15
	.zero		1


	//   ....[141]....
        /*09d8*/ 	.word	0x00005ac0
        /*09dc*/ 	.word	0x000000ff
        /*09e0*/ 	.word	0x000001d0
        /*09e4*/ 	.short	0x010b
        /*09e6*/ 	.byte	0x15
	.zero		1


	//   ....[142]....
        /*09e8*/ 	.word	0x00005ad0
        /*09ec*/ 	.word	0x000000ff
        /*09f0*/ 	.word	0x00000000
        /*09f4*/ 	.short	0x0101
        /*09f6*/ 	.byte	0x27
	.zero		1


	//   ....[143]....
        /*09f8*/ 	.word	0x00005b10
        /*09fc*/ 	.word	0x00000000
        /*0a00*/ 	.word	0x000001d8
        /*0a04*/ 	.short	0x010a
        /*0a06*/ 	.byte	0xff
	.zero		1


	//   ....[144]....
        /*0a08*/ 	.word	0x00005df0
        /*0a0c*/ 	.word	0x00000008
        /*0a10*/ 	.word	0x000001f0
        /*0a14*/ 	.short	0x010a
        /*0a16*/ 	.byte	0xff
	.zero		1


	//   ....[145]....
        /*0a18*/ 	.word	0x00005f70
        /*0a1c*/ 	.word	0x00000000
        /*0a20*/ 	.word	0x00000000
        /*0a24*/ 	.short	0x0101
        /*0a26*/ 	.byte	0xff
	.zero		1


	//   ....[146]....
        /*0a28*/ 	.word	0x00006a20
        /*0a2c*/ 	.word	0x000000ff
        /*0a30*/ 	.word	0x000001d0
        /*0a34*/ 	.short	0x010a
        /*0a36*/ 	.byte	0x2c
	.zero		1


	//   ....[147]....
        /*0a38*/ 	.word	0x00006a30
        /*0a3c*/ 	.word	0x00000010
        /*0a40*/ 	.word	0x00000210
        /*0a44*/ 	.short	0x010a
        /*0a46*/ 	.byte	0xff
	.zero		1


	//   ....[148]....
        /*0a48*/ 	.word	0x00006be0
        /*0a4c*/ 	.word	0x000000ff
        /*0a50*/ 	.word	0x000001d0
        /*0a54*/ 	.short	0x010a
        /*0a56*/ 	.byte	0x2c
	.zero		1


	//   ....[149]....
        /*0a58*/ 	.word	0x00006cf0
        /*0a5c*/ 	.word	0x000000ff
        /*0a60*/ 	.word	0x00000000
        /*0a64*/ 	.short	0x0101
        /*0a66*/ 	.byte	0x04
	.zero		1


	//   ....[150]....
        /*0a68*/ 	.word	0x00006db0
        /*0a6c*/ 	.word	0x00000010
        /*0a70*/ 	.word	0x00000210
        /*0a74*/ 	.short	0x010a
        /*0a76*/ 	.byte	0xff
	.zero		1


	//   ....[151]....
        /*0a78*/ 	.word	0x000076d0
        /*0a7c*/ 	.word	0x000000ff
        /*0a80*/ 	.word	0x00000000
        /*0a84*/ 	.short	0x0101
        /*0a86*/ 	.byte	0x04
	.zero		1


	//   ....[152]....
        /*0a88*/ 	.word	0x00008d60
        /*0a8c*/ 	.word	0x00000000
        /*0a90*/ 	.word	0x00000260
        /*0a94*/ 	.short	0x010a
        /*0a96*/ 	.byte	0xff
	.zero		1


	//   ....[153]....
        /*0a98*/ 	.word	0x00008dc0
        /*0a9c*/ 	.word	0x00000000
        /*0aa0*/ 	.word	0x000000e8
        /*0aa4*/ 	.short	0x010a
        /*0aa6*/ 	.byte	0xff
	.zero		1


	//   ....[154]....
        /*0aa8*/ 	.word	0x00008e20
        /*0aac*/ 	.word	0x00000000
        /*0ab0*/ 	.word	0x000000e8
        /*0ab4*/ 	.short	0x010a
        /*0ab6*/ 	.byte	0xff
	.zero		1


	//   ....[155]....
        /*0ab8*/ 	.word	0x00008e70
        /*0abc*/ 	.word	0x00000003
        /*0ac0*/ 	.word	0x000001f0
        /*0ac4*/ 	.short	0x010a
        /*0ac6*/ 	.byte	0xff
	.zero		1


	//   ....[156]....
        /*0ac8*/ 	.word	0x00008ed0
        /*0acc*/ 	.word	0x00000000
        /*0ad0*/ 	.word	0x00000000
        /*0ad4*/ 	.short	0x010a
        /*0ad6*/ 	.byte	0xff
	.zero		1


	//   ....[157]....
        /*0ad8*/ 	.word	0x00008f30
        /*0adc*/ 	.word	0x00000000
        /*0ae0*/ 	.word	0x00000000
        /*0ae4*/ 	.short	0x010a
        /*0ae6*/ 	.byte	0xff
	.zero		1


	//   ....[158]....
        /*0ae8*/ 	.word	0x00008f90
        /*0aec*/ 	.word	0x00000000
        /*0af0*/ 	.word	0x00000000
        /*0af4*/ 	.short	0x010a
        /*0af6*/ 	.byte	0xff
	.zero		1


	//   ....[159]....
        /*0af8*/ 	.word	0x00008ff0
        /*0afc*/ 	.word	0x00000000
        /*0b00*/ 	.word	0x00000000
        /*0b04*/ 	.short	0x010a
        /*0b06*/ 	.byte	0xff
	.zero		1


	//   ....[160]....
        /*0b08*/ 	.word	0x00009050
        /*0b0c*/ 	.word	0x00000000
        /*0b10*/ 	.word	0x00000000
        /*0b14*/ 	.short	0x010a
        /*0b16*/ 	.byte	0xff
	.zero		1


	//   ....[161]....
        /*0b18*/ 	.word	0x000090b0
        /*0b1c*/ 	.word	0x00000000
        /*0b20*/ 	.word	0x00000000
        /*0b24*/ 	.short	0x010a
        /*0b26*/ 	.byte	0xff
	.zero		1


	//   ....[162]....
        /*0b28*/ 	.word	0x00009110
        /*0b2c*/ 	.word	0x00000000
        /*0b30*/ 	.word	0x00000000
        /*0b34*/ 	.short	0x010a
        /*0b36*/ 	.byte	0xff
	.zero		1


	//   ....[163]....
        /*0b38*/ 	.word	0x00009170
        /*0b3c*/ 	.word	0x00000000
        /*0b40*/ 	.word	0x00000000
        /*0b44*/ 	.short	0x010a
        /*0b46*/ 	.byte	0xff
	.zero		1


	//   ....[164]....
        /*0b48*/ 	.word	0x000091d0
        /*0b4c*/ 	.word	0x00000000
        /*0b50*/ 	.word	0x00000000
        /*0b54*/ 	.short	0x010a
        /*0b56*/ 	.byte	0xff
	.zero		1


	//   ....[165]....
        /*0b58*/ 	.word	0x00009230
        /*0b5c*/ 	.word	0x00000000
        /*0b60*/ 	.word	0x00000000
        /*0b64*/ 	.short	0x010a
        /*0b66*/ 	.byte	0xff
	.zero		1


	//   ....[166]....
        /*0b68*/ 	.word	0x00009290
        /*0b6c*/ 	.word	0x00000000
        /*0b70*/ 	.word	0x00000000
        /*0b74*/ 	.short	0x010a
        /*0b76*/ 	.byte	0xff
	.zero		1


	//   ....[167]....
        /*0b78*/ 	.word	0x000092f0
        /*0b7c*/ 	.word	0x00000000
        /*0b80*/ 	.word	0x00000000
        /*0b84*/ 	.short	0x010a
        /*0b86*/ 	.byte	0xff
	.zero		1


	//   ....[168]....
        /*0b88*/ 	.word	0x00009350
        /*0b8c*/ 	.word	0x00000000
        /*0b90*/ 	.word	0x00000000
        /*0b94*/ 	.short	0x010a
        /*0b96*/ 	.byte	0xff
	.zero		1


	//   ....[169]....
        /*0b98*/ 	.word	0x000093b0
        /*0b9c*/ 	.word	0x00000000
        /*0ba0*/ 	.word	0x00000000
        /*0ba4*/ 	.short	0x010a
        /*0ba6*/ 	.byte	0xff
	.zero		1


	//   ....[170]....
        /*0ba8*/ 	.word	0x00009410
        /*0bac*/ 	.word	0x00000000
        /*0bb0*/ 	.word	0x00000000
        /*0bb4*/ 	.short	0x010a
        /*0bb6*/ 	.byte	0xff
	.zero		1


	//   ....[171]....
        /*0bb8*/ 	.word	0x00009470
        /*0bbc*/ 	.word	0x00000000
        /*0bc0*/ 	.word	0x00000000
        /*0bc4*/ 	.short	0x010a
        /*0bc6*/ 	.byte	0xff
	.zero		1


	//   ....[172]....
        /*0bc8*/ 	.word	0x000094d0
        /*0bcc*/ 	.word	0x00000000
        /*0bd0*/ 	.word	0x00000000
        /*0bd4*/ 	.short	0x010a
        /*0bd6*/ 	.byte	0xff
	.zero		1


	//   ....[173]....
        /*0bd8*/ 	.word	0x00009530
        /*0bdc*/ 	.word	0x00000000
        /*0be0*/ 	.word	0x00000000
        /*0be4*/ 	.short	0x010a
        /*0be6*/ 	.byte	0xff
	.zero		1


	//   ....[174]....
        /*0be8*/ 	.word	0x00009590
        /*0bec*/ 	.word	0x00000000
        /*0bf0*/ 	.word	0x00000000
        /*0bf4*/ 	.short	0x010a
        /*0bf6*/ 	.byte	0xff
	.zero		1


	//   ....[175]....
        /*0bf8*/ 	.word	0x000095f0
        /*0bfc*/ 	.word	0x00000000
        /*0c00*/ 	.word	0x00000000
        /*0c04*/ 	.short	0x010a
        /*0c06*/ 	.byte	0xff
	.zero		1


	//   ....[176]....
        /*0c08*/ 	.word	0x00009650
        /*0c0c*/ 	.word	0x00000000
        /*0c10*/ 	.word	0x00000000
        /*0c14*/ 	.short	0x010a
        /*0c16*/ 	.byte	0xff
	.zero		1


	//   ....[177]....
        /*0c18*/ 	.word	0x000096b0
        /*0c1c*/ 	.word	0x00000000
        /*0c20*/ 	.word	0x00000000
        /*0c24*/ 	.short	0x010a
        /*0c26*/ 	.byte	0xff
	.zero		1


	//   ....[178]....
        /*0c28*/ 	.word	0x00009710
        /*0c2c*/ 	.word	0x00000000
        /*0c30*/ 	.word	0x00000000
        /*0c34*/ 	.short	0x010a
        /*0c36*/ 	.byte	0xff
	.zero		1


	//   ....[179]....
        /*0c38*/ 	.word	0x00009770
        /*0c3c*/ 	.word	0x00000000
        /*0c40*/ 	.word	0x00000000
        /*0c44*/ 	.short	0x010a
        /*0c46*/ 	.byte	0xff
	.zero		1


	//   ....[180]....
        /*0c48*/ 	.word	0x000097d0
        /*0c4c*/ 	.word	0x00000000
        /*0c50*/ 	.word	0x00000000
        /*0c54*/ 	.short	0x010a
        /*0c56*/ 	.byte	0xff
	.zero		1


	//   ....[181]....
        /*0c58*/ 	.word	0x00009830
        /*0c5c*/ 	.word	0x00000000
        /*0c60*/ 	.word	0x00000000
        /*0c64*/ 	.short	0x010a
        /*0c66*/ 	.byte	0xff
	.zero		1


	//   ....[182]....
        /*0c68*/ 	.word	0x00009890
        /*0c6c*/ 	.word	0x00000000
        /*0c70*/ 	.word	0x00000000
        /*0c74*/ 	.short	0x010a
        /*0c76*/ 	.byte	0xff
	.zero		1


	//   ....[183]....
        /*0c78*/ 	.word	0x000098f0
        /*0c7c*/ 	.word	0x00000000
        /*0c80*/ 	.word	0x00000000
        /*0c84*/ 	.short	0x010a
        /*0c86*/ 	.byte	0xff
	.zero		1


	//   ....[184]....
        /*0c88*/ 	.word	0x00009940
        /*0c8c*/ 	.word	0x00000002
        /*0c90*/ 	.word	0x00000250
        /*0c94*/ 	.short	0x010a
        /*0c96*/ 	.byte	0xff
	.zero		1


	//   ....[185]....
        /*0c98*/ 	.word	0x000099a0
        /*0c9c*/ 	.word	0x00000002
        /*0ca0*/ 	.word	0x00000200
        /*0ca4*/ 	.short	0x010a
        /*0ca6*/ 	.byte	0xff
	.zero		1


	//   ....[186]....
        /*0ca8*/ 	.word	0x000099f0
        /*0cac*/ 	.word	0x00000002
        /*0cb0*/ 	.word	0x000001f0
        /*0cb4*/ 	.short	0x010a
        /*0cb6*/ 	.byte	0xff
	.zero		1


	//   ....[187]....
        /*0cb8*/ 	.word	0x00009a50
        /*0cbc*/ 	.word	0x00000000
        /*0cc0*/ 	.word	0x00000200
        /*0cc4*/ 	.short	0x010a
        /*0cc6*/ 	.byte	0xff
	.zero		1


	//   ....[188]....
        /*0cc8*/ 	.word	0x00009aa0
        /*0ccc*/ 	.word	0x00000000
        /*0cd0*/ 	.word	0x000001f0
        /*0cd4*/ 	.short	0x010a
        /*0cd6*/ 	.byte	0xff
	.zero		1


	//   ....[189]....
        /*0cd8*/ 	.word	0x00009b00
        /*0cdc*/ 	.word	0x00000003
        /*0ce0*/ 	.word	0x00000230
        /*0ce4*/ 	.short	0x010a
        /*0ce6*/ 	.byte	0xff
	.zero		1


	//   ....[190]....
        /*0ce8*/ 	.word	0x00009b60
        /*0cec*/ 	.word	0x00000000
        /*0cf0*/ 	.word	0x00000000
        /*0cf4*/ 	.short	0x010a
        /*0cf6*/ 	.byte	0xff
	.zero		1


	//   ....[191]....
        /*0cf8*/ 	.word	0x00009bc0
        /*0cfc*/ 	.word	0x00000000
        /*0d00*/ 	.word	0x00000000
        /*0d04*/ 	.short	0x010a
        /*0d06*/ 	.byte	0xff
	.zero		1


	//   ....[192]....
        /*0d08*/ 	.word	0x00009c20
        /*0d0c*/ 	.word	0x00000000
        /*0d10*/ 	.word	0x00000000
        /*0d14*/ 	.short	0x010a
        /*0d16*/ 	.byte	0xff
	.zero		1


	//   ....[193]....
        /*0d18*/ 	.word	0x00009c80
        /*0d1c*/ 	.word	0x00000000
        /*0d20*/ 	.word	0x00000000
        /*0d24*/ 	.short	0x010a
        /*0d26*/ 	.byte	0xff
	.zero		1


	//   ....[194]....
        /*0d28*/ 	.word	0x00009ce0
        /*0d2c*/ 	.word	0x00000000
        /*0d30*/ 	.word	0x00000000
        /*0d34*/ 	.short	0x010a
        /*0d36*/ 	.byte	0xff
	.zero		1


	//   ....[195]....
        /*0d38*/ 	.word	0x00009d30
        /*0d3c*/ 	.word	0x00000003
        /*0d40*/ 	.word	0x000001f0
        /*0d44*/ 	.short	0x010a
        /*0d46*/ 	.byte	0xff
	.zero		1


	//   ....[196]....
        /*0d48*/ 	.word	0x00009d90
        /*0d4c*/ 	.word	0x00000000
        /*0d50*/ 	.word	0x000001e8
        /*0d54*/ 	.short	0x010a
        /*0d56*/ 	.byte	0xff
	.zero		1


	//   ....[197]....
        /*0d58*/ 	.word	0x00009df0
        /*0d5c*/ 	.word	0x00000003
        /*0d60*/ 	.word	0x000001d8
        /*0d64*/ 	.short	0x010a
        /*0d66*/ 	.byte	0xff
	.zero		1


	//   ....[198]....
        /*0d68*/ 	.word	0x00009e40
        /*0d6c*/ 	.word	0x00000008
        /*0d70*/ 	.word	0x000001f0
        /*0d74*/ 	.short	0x010a
        /*0d76*/ 	.byte	0xff
	.zero		1


	//   ....[199]....
        /*0d78*/ 	.word	0x00009ea0
        /*0d7c*/ 	.word	0x00000000
        /*0d80*/ 	.word	0x000001d0
        /*0d84*/ 	.short	0x010a
        /*0d86*/ 	.byte	0xff
	.zero		1


	//   ....[200]....
        /*0d88*/ 	.word	0x00009ef0
        /*0d8c*/ 	.word	0x00000010
        /*0d90*/ 	.word	0x00000210
        /*0d94*/ 	.short	0x010a
        /*0d96*/ 	.byte	0xff
	.zero		1


	//----- nvinfo : EIATTR_NUM_MBARRIERS
	.align		4
.L_47:
        /*0d98*/ 	.byte	0x03, 0x38
        /*0d9a*/ 	.short	0x004e


	//----- nvinfo : EIATTR_EXIT_INSTR_OFFSETS
	.align		4
        /*0d9c*/ 	.byte	0x04, 0x1c
        /*0d9e*/ 	.short	(.L_49 - .L_48)


	//   ....[0]....
.L_48:
        /*0da0*/ 	.word	0x00003990


	//   ....[1]....
        /*0da4*/ 	.word	0x00003e80


	//   ....[2]....
        /*0da8*/ 	.word	0x00003ee0


	//   ....[3]....
        /*0dac*/ 	.word	0x00004cf0


	//   ....[4]....
        /*0db0*/ 	.word	0x00005b40


	//   ....[5]....
        /*0db4*/ 	.word	0x00005b80


	//   ....[6]....
        /*0db8*/ 	.word	0x00008d50


	//----- nvinfo : EIATTR_MAX_THREADS
	.align		4
.L_49:
        /*0dbc*/ 	.byte	0x04, 0x05
        /*0dbe*/ 	.short	(.L_51 - .L_50)
.L_50:
        /*0dc0*/ 	.word	0x00000100
        /*0dc4*/ 	.word	0x00000001
        /*0dc8*/ 	.word	0x00000001


	//----- nvinfo : EIATTR_CRS_STACK_SIZE
	.align		4
.L_51:
        /*0dcc*/ 	.byte	0x04, 0x1e
        /*0dce*/ 	.short	(.L_53 - .L_52)
.L_52:
        /*0dd0*/ 	.word	0x00000000


	//----- nvinfo : EIATTR_CBANK_PARAM_SIZE
	.align		4
.L_53:
        /*0dd4*/ 	.byte	0x03, 0x19
        /*0dd6*/ 	.short	0x0800


	//----- nvinfo : EIATTR_PARAM_CBANK
	.align		4
        /*0dd8*/ 	.byte	0x04, 0x0a
        /*0dda*/ 	.short	(.L_55 - .L_54)
	.align		4
.L_54:
        /*0ddc*/ 	.word	index@(.nv.constant0._ZN7cutlass13device_kernelINS_4gemm6kernel13GemmUniversalIN4cute5tupleIJiiiiEEENS1_10collective13CollectiveMmaINS1_35MainloopSm100TmaUmmaWarpSpecializedILi29ELi2ELi4ENS5_IJNS4_1CILi2EEENSA_ILi1EEESC_EEEEENS5_IJNSA_ILi64EEENSA_ILi160EEENSA_ILi32EEEEEENS_12float_e4m3_tENS5_IJlSC_lEEESJ_SK_NS4_8TiledMMAINS4_8MMA_AtomIJNS4_10MMA_TraitsINS4_19SM100_MMA_F8F6F4_SSEJSJ_SJ_fSF_SG_NS4_17integral_constantINS4_4UMMA5MajorELSR_0EEESS_NSP_INSQ_7ScaleInELST_0EEESU_EEEEEENS4_6LayoutINS5_IJSC_SC_SC_EEENS5_IJNSA_ILi0EEESZ_SZ_EEEEENS5_IJNS4_10UnderscoreES12_S12_EEEEENS4_13SM90_TMA_LOADENS4_14ComposedLayoutINS4_7SwizzleILi1ELi4ELi3EEENS4_18smem_ptr_flag_bitsILi8EEENSX_INS5_IJNSA_ILi8EEESH_EEENS5_IJSH_SC_EEEEEEEvNS4_8identityENS4_23SM90_TMA_LOAD_MULTICASTES1F_vS1G_EENS_8epilogue10collective18CollectiveEpilogueINS1J_23Sm100TmaWarpSpecializedILi1ELi1ELi80ELb0ELb0EEEJSI_NS5_IJNSX_ISF_SC_EENSX_ISG_SC_EEEEESJ_SK_SJ_SK_NS1J_6fusion15FusionCallbacksIS1N_NS1R_17LinearCombinationISJ_fSJ_fLNS_15FloatRoundStyleE2EEESI_S1Q_JEEENS4_5SM1004TMEM4LOAD26SM100_TMEM_LOAD_16dp32b16xES15_S1F_NS4_39AutoVectorizingCopyWithAssumedAlignmentILi128EEENS4_14SM90_TMA_STOREES1F_S22_S22_EEEvvEEEEvNT_6ParamsE)
        /*0de0*/ 	.short	0x0380
        /*0de2*/ 	.short	0x0800


	//----- nvinfo : EIATTR_SW_WAR
	.align		4
.L_55:
        /*0de4*/ 	.byte	0x04, 0x36
        /*0de6*/ 	.short	(.L_57 - .L_56)
.L_56:
        /*0de8*/ 	.word	0x00000008
.L_57:


//--------------------- .nv.callgraph             --------------------------
	.section	.nv.callgraph,"",@"SHT_CUDA_CALLGRAPH"
	.align	4
	.sectionentsize	8
	.align		4
        /*0000*/ 	.word	0x00000000
	.align		4
        /*0004*/ 	.word	0xffffffff
	.align		4
        /*0008*/ 	.word	index@(_ZN7cutlass13device_kernelINS_4gemm6kernel13GemmUniversalIN4cute5tupleIJiiiiEEENS1_10collective13CollectiveMmaINS1_35MainloopSm100TmaUmmaWarpSpecializedILi29ELi2ELi4ENS5_IJNS4_1CILi2EEENSA_ILi1EEESC_EEEEENS5_IJNSA_ILi64EEENSA_ILi160EEENSA_ILi32EEEEEENS_12float_e4m3_tENS5_IJlSC_lEEESJ_SK_NS4_8TiledMMAINS4_8MMA_AtomIJNS4_10MMA_TraitsINS4_19SM100_MMA_F8F6F4_SSEJSJ_SJ_fSF_SG_NS4_17integral_constantINS4_4UMMA5MajorELSR_0EEESS_NSP_INSQ_7ScaleInELST_0EEESU_EEEEEENS4_6LayoutINS5_IJSC_SC_SC_EEENS5_IJNSA_ILi0EEESZ_SZ_EEEEENS5_IJNS4_10UnderscoreES12_S12_EEEEENS4_13SM90_TMA_LOADENS4_14ComposedLayoutINS4_7SwizzleILi1ELi4ELi3EEENS4_18smem_ptr_flag_bitsILi8EEENSX_INS5_IJNSA_ILi8EEESH_EEENS5_IJSH_SC_EEEEEEEvNS4_8identityENS4_23SM90_TMA_LOAD_MULTICASTES1F_vS1G_EENS_8epilogue10collective18CollectiveEpilogueINS1J_23Sm100TmaWarpSpecializedILi1ELi1ELi80ELb0ELb0EEEJSI_NS5_IJNSX_ISF_SC_EENSX_ISG_SC_EEEEESJ_SK_SJ_SK_NS1J_6fusion15FusionCallbacksIS1N_NS1R_17LinearCombinationISJ_fSJ_fLNS_15FloatRoundStyleE2EEESI_S1Q_JEEENS4_5SM1004TMEM4LOAD26SM100_TMEM_LOAD_16dp32b16xES15_S1F_NS4_39AutoVectorizingCopyWithAssumedAlignmentILi128EEENS4_14SM90_TMA_STOREES1F_S22_S22_EEEvvEEEEvNT_6ParamsE)
	.align		4
        /*000c*/ 	.word	index@(__assertfail)
	.align		4
        /*0010*/ 	.word	0x00000000
	.align		4
        /*0014*/ 	.word	0xfffffffe
	.align		4
        /*0018*/ 	.word	0x00000000
	.align		4
        /*001c*/ 	.word	0xfffffffd
	.align		4
        /*0020*/ 	.word	0x00000000
	.align		4
        /*0024*/ 	.word	0xfffffffc


//--------------------- .nv.constant4             --------------------------
	.section	.nv.constant4,"a",@progbits
	.align	8
	.align		8
.nv.constant4:
        /*0000*/ 	.dword	__assertfail
	.align		8
        /*0008*/ 	.dword	__unnamed_1
	.align		8
        /*0010*/ 	.dword	__unnamed_2
	.align		8
        /*0018*/ 	.dword	_ZN40_INTERNAL_e6a88339_4_k_cu_dd95b261_126824cuda3std3__45__cpo5beginE
	.align		8
        /*0020*/ 	.dword	_ZN40_INTERNAL_e6a88339_4_k_cu_dd95b261_126824cuda3std3__45__cpo3endE
	.align		8
        /*0028*/ 	.dword	_ZN40_INTERNAL_e6a88339_4_k_cu_dd95b261_126824cuda3std3__45__cpo6cbeginE
	.align		8
        /*0030*/ 	.dword	_ZN40_INTERNAL_e6a88339_4_k_cu_dd95b261_126824cuda3std3__45__cpo4cendE
	.align		8
        /*0038*/ 	.dword	_ZN40_INTERNAL_e6a88339_4_k_cu_dd95b261_126824cuda3std3__442_GLOBAL__N__e6a88339_4_k_cu_dd95b261_126826ignoreE
	.align		8
        /*0040*/ 	.dword	_ZN40_INTERNAL_e6a88339_4_k_cu_dd95b261_126824cuda3std3__419piecewise_constructE
	.align		8
        /*0048*/ 	.dword	_ZN40_INTERNAL_e6a88339_4_k_cu_dd95b261_126824cuda3std3__48in_placeE
	.align		8
        /*0050*/ 	.dword	_ZN40_INTERNAL_e6a88339_4_k_cu_dd95b261_126824cuda3std6ranges3__45__cpo4swapE
	.align		8
        /*0058*/ 	.dword	_ZN40_INTERNAL_e6a88339_4_k_cu_dd95b261_126824cuda3std6ranges3__45__cpo9iter_moveE
	.align		8
        /*0060*/ 	.dword	_ZN40_INTERNAL_e6a88339_4_k_cu_dd95b261_126824cute7productE
	.align		8
        /*0068*/ 	.dword	_ZN40_INTERNAL_e6a88339_4_k_cu_dd95b261_126824cute1_E
	.align		8
        /*0070*/ 	.dword	$str$25
	.align		8
        /*0078*/ 	.dword	$str$26
	.align		8
        /*0080*/ 	.dword	$str$27
	.align		8
        /*0088*/ 	.dword	$str$28


//--------------------- .text._ZN7cutlass13device_kernelINS_4gemm6kernel13GemmUniversalIN4cute5tupleIJiiiiEEENS1_10collective13CollectiveMmaINS1_35MainloopSm100TmaUmmaWarpSpecializedILi29ELi2ELi4ENS5_IJNS4_1CILi2EEENSA_ILi1EEESC_EEEEENS5_IJNSA_ILi64EEENSA_ILi160EEENSA_ILi32EEEEEENS_12float_e4m3_tENS5_IJlSC_lEEESJ_SK_NS4_8TiledMMAINS4_8MMA_AtomIJNS4_10MMA_TraitsINS4_19SM100_MMA_F8F6F4_SSEJSJ_SJ_fSF_SG_NS4_17integral_constantINS4_4UMMA5MajorELSR_0EEESS_NSP_INSQ_7ScaleInELST_0EEESU_EEEEEENS4_6LayoutINS5_IJSC_SC_SC_EEENS5_IJNSA_ILi0EEESZ_SZ_EEEEENS5_IJNS4_10UnderscoreES12_S12_EEEEENS4_13SM90_TMA_LOADENS4_14ComposedLayoutINS4_7SwizzleILi1ELi4ELi3EEENS4_18smem_ptr_flag_bitsILi8EEENSX_INS5_IJNSA_ILi8EEESH_EEENS5_IJSH_SC_EEEEEEEvNS4_8identityENS4_23SM90_TMA_LOAD_MULTICASTES1F_vS1G_EENS_8epilogue10collective18CollectiveEpilogueINS1J_23Sm100TmaWarpSpecializedILi1ELi1ELi80ELb0ELb0EEEJSI_NS5_IJNSX_ISF_SC_EENSX_ISG_SC_EEEEESJ_SK_SJ_SK_NS1J_6fusion15FusionCallbacksIS1N_NS1R_17LinearCombinationISJ_fSJ_fLNS_15FloatRoundStyleE2EEESI_S1Q_JEEENS4_5SM1004TMEM4LOAD26SM100_TMEM_LOAD_16dp32b16xES15_S1F_NS4_39AutoVectorizingCopyWithAssumedAlignmentILi128EEENS4_14SM90_TMA_STOREES1F_S22_S22_EEEvvEEEEvNT_6ParamsE --------------------------
	.section	.text._ZN7cutlass13device_kernelINS_4gemm6kernel13GemmUniversalIN4cute5tupleIJiiiiEEENS1_10collective13CollectiveMmaINS1_35MainloopSm100TmaUmmaWarpSpecializedILi29ELi2ELi4ENS5_IJNS4_1CILi2EEENSA_ILi1EEESC_EEEEENS5_IJNSA_ILi64EEENSA_ILi160EEENSA_ILi32EEEEEENS_12float_e4m3_tENS5_IJlSC_lEEESJ_SK_NS4_8TiledMMAINS4_8MMA_AtomIJNS4_10MMA_TraitsINS4_19SM100_MMA_F8F6F4_SSEJSJ_SJ_fSF_SG_NS4_17integral_constantINS4_4UMMA5MajorELSR_0EEESS_NSP_INSQ_7ScaleInELST_0EEESU_EEEEEENS4_6LayoutINS5_IJSC_SC_SC_EEENS5_IJNSA_ILi0EEESZ_SZ_EEEEENS5_IJNS4_10UnderscoreES12_S12_EEEEENS4_13SM90_TMA_LOADENS4_14ComposedLayoutINS4_7SwizzleILi1ELi4ELi3EEENS4_18smem_ptr_flag_bitsILi8EEENSX_INS5_IJNSA_ILi8EEESH_EEENS5_IJSH_SC_EEEEEEEvNS4_8identityENS4_23SM90_TMA_LOAD_MULTICASTES1F_vS1G_EENS_8epilogue10collective18CollectiveEpilogueINS1J_23Sm100TmaWarpSpecializedILi1ELi1ELi80ELb0ELb0EEEJSI_NS5_IJNSX_ISF_SC_EENSX_ISG_SC_EEEEESJ_SK_SJ_SK_NS1J_6fusion15FusionCallbacksIS1N_NS1R_17LinearCombinationISJ_fSJ_fLNS_15FloatRoundStyleE2EEESI_S1Q_JEEENS4_5SM1004TMEM4LOAD26SM100_TMEM_LOAD_16dp32b16xES15_S1F_NS4_39AutoVectorizingCopyWithAssumedAlignmentILi128EEENS4_14SM90_TMA_STOREES1F_S22_S22_EEEvvEEEEvNT_6ParamsE,"ax",@progbits
	.align	128
.text._ZN7cutlass13device_kernelINS_4gemm6kernel13GemmUniversalIN4cute5tupleIJiiiiEEENS1_10collective13CollectiveMmaINS1_35MainloopSm100TmaUmmaWarpSpecializedILi29ELi2ELi4ENS5_IJNS4_1CILi2EEENSA_ILi1EEESC_EEEEENS5_IJNSA_ILi64EEENSA_ILi160EEENSA_ILi32EEEEEENS_12float_e4m3_tENS5_IJlSC_lEEESJ_SK_NS4_8TiledMMAINS4_8MMA_AtomIJNS4_10MMA_TraitsINS4_19SM100_MMA_F8F6F4_SSEJSJ_SJ_fSF_SG_NS4_17integral_constantINS4_4UMMA5MajorELSR_0EEESS_NSP_INSQ_7ScaleInELST_0EEESU_EEEEEENS4_6LayoutINS5_IJSC_SC_SC_EEENS5_IJNSA_ILi0EEESZ_SZ_EEEEENS5_IJNS4_10UnderscoreES12_S12_EEEEENS4_13SM90_TMA_LOADENS4_14ComposedLayoutINS4_7SwizzleILi1ELi4ELi3EEENS4_18smem_ptr_flag_bitsILi8EEENSX_INS5_IJNSA_ILi8EEESH_EEENS5_IJSH_SC_EEEEEEEvNS4_8identityENS4_23SM90_TMA_LOAD_MULTICASTES1F_vS1G_EENS_8epilogue10collective18CollectiveEpilogueINS1J_23Sm100TmaWarpSpecializedILi1ELi1ELi80ELb0ELb0EEEJSI_NS5_IJNSX_ISF_SC_EENSX_ISG_SC_EEEEESJ_SK_SJ_SK_NS1J_6fusion15FusionCallbacksIS1N_NS1R_17LinearCombinationISJ_fSJ_fLNS_15FloatRoundStyleE2EEESI_S1Q_JEEENS4_5SM1004TMEM4LOAD26SM100_TMEM_LOAD_16dp32b16xES15_S1F_NS4_39AutoVectorizingCopyWithAssumedAlignmentILi128EEENS4_14SM90_TMA_STOREES1F_S22_S22_EEEvvEEEEvNT_6ParamsE:
        .type           _ZN7cutlass13device_kernelINS_4gemm6kernel13GemmUniversalIN4cute5tupleIJiiiiEEENS1_10collective13CollectiveMmaINS1_35MainloopSm100TmaUmmaWarpSpecializedILi29ELi2ELi4ENS5_IJNS4_1CILi2EEENSA_ILi1EEESC_EEEEENS5_IJNSA_ILi64EEENSA_ILi160EEENSA_ILi32EEEEEENS_12float_e4m3_tENS5_IJlSC_lEEESJ_SK_NS4_8TiledMMAINS4_8MMA_AtomIJNS4_10MMA_TraitsINS4_19SM100_MMA_F8F6F4_SSEJSJ_SJ_fSF_SG_NS4_17integral_constantINS4_4UMMA5MajorELSR_0EEESS_NSP_INSQ_7ScaleInELST_0EEESU_EEEEEENS4_6LayoutINS5_IJSC_SC_SC_EEENS5_IJNSA_ILi0EEESZ_SZ_EEEEENS5_IJNS4_10UnderscoreES12_S12_EEEEENS4_13SM90_TMA_LOADENS4_14ComposedLayoutINS4_7SwizzleILi1ELi4ELi3EEENS4_18smem_ptr_flag_bitsILi8EEENSX_INS5_IJNSA_ILi8EEESH_EEENS5_IJSH_SC_EEEEEEEvNS4_8identityENS4_23SM90_TMA_LOAD_MULTICASTES1F_vS1G_EENS_8epilogue10collective18CollectiveEpilogueINS1J_23Sm100TmaWarpSpecializedILi1ELi1ELi80ELb0ELb0EEEJSI_NS5_IJNSX_ISF_SC_EENSX_ISG_SC_EEEEESJ_SK_SJ_SK_NS1J_6fusion15FusionCallbacksIS1N_NS1R_17LinearCombinationISJ_fSJ_fLNS_15FloatRoundStyleE2EEESI_S1Q_JEEENS4_5SM1004TMEM4LOAD26SM100_TMEM_LOAD_16dp32b16xES15_S1F_NS4_39AutoVectorizingCopyWithAssumedAlignmentILi128EEENS4_14SM90_TMA_STOREES1F_S22_S22_EEEvvEEEEvNT_6ParamsE,@function
        .size           _ZN7cutlass13device_kernelINS_4gemm6kernel13GemmUniversalIN4cute5tupleIJiiiiEEENS1_10collective13CollectiveMmaINS1_35MainloopSm100TmaUmmaWarpSpecializedILi29ELi2ELi4ENS5_IJNS4_1CILi2EEENSA_ILi1EEESC_EEEEENS5_IJNSA_ILi64EEENSA_ILi160EEENSA_ILi32EEEEEENS_12float_e4m3_tENS5_IJlSC_lEEESJ_SK_NS4_8TiledMMAINS4_8MMA_AtomIJNS4_10MMA_TraitsINS4_19SM100_MMA_F8F6F4_SSEJSJ_SJ_fSF_SG_NS4_17integral_constantINS4_4UMMA5MajorELSR_0EEESS_NSP_INSQ_7ScaleInELST_0EEESU_EEEEEENS4_6LayoutINS5_IJSC_SC_SC_EEENS5_IJNSA_ILi0EEESZ_SZ_EEEEENS5_IJNS4_10UnderscoreES12_S12_EEEEENS4_13SM90_TMA_LOADENS4_14ComposedLayoutINS4_7SwizzleILi1ELi4ELi3EEENS4_18smem_ptr_flag_bitsILi8EEENSX_INS5_IJNSA_ILi8EEESH_EEENS5_IJSH_SC_EEEEEEEvNS4_8identityENS4_23SM90_TMA_LOAD_MULTICASTES1F_vS1G_EENS_8epilogue10collective18CollectiveEpilogueINS1J_23Sm100TmaWarpSpecializedILi1ELi1ELi80ELb0ELb0EEEJSI_NS5_IJNSX_ISF_SC_EENSX_ISG_SC_EEEEESJ_SK_SJ_SK_NS1J_6fusion15FusionCallbacksIS1N_NS1R_17LinearCombinationISJ_fSJ_fLNS_15FloatRoundStyleE2EEESI_S1Q_JEEENS4_5SM1004TMEM4LOAD26SM100_TMEM_LOAD_16dp32b16xES15_S1F_NS4_39AutoVectorizingCopyWithAssumedAlignmentILi128EEENS4_14SM90_TMA_STOREES1F_S22_S22_EEEvvEEEEvNT_6ParamsE,(.L_x_215 - _ZN7cutlass13device_kernelINS_4gemm6kernel13GemmUniversalIN4cute5tupleIJiiiiEEENS1_10collective13CollectiveMmaINS1_35MainloopSm100TmaUmmaWarpSpecializedILi29ELi2ELi4ENS5_IJNS4_1CILi2EEENSA_ILi1EEESC_EEEEENS5_IJNSA_ILi64EEENSA_ILi160EEENSA_ILi32EEEEEENS_12float_e4m3_tENS5_IJlSC_lEEESJ_SK_NS4_8TiledMMAINS4_8MMA_AtomIJNS4_10MMA_TraitsINS4_19SM100_MMA_F8F6F4_SSEJSJ_SJ_fSF_SG_NS4_17integral_constantINS4_4UMMA5MajorELSR_0EEESS_NSP_INSQ_7ScaleInELST_0EEESU_EEEEEENS4_6LayoutINS5_IJSC_SC_SC_EEENS5_IJNSA_ILi0EEESZ_SZ_EEEEENS5_IJNS4_10UnderscoreES12_S12_EEEEENS4_13SM90_TMA_LOADENS4_14ComposedLayoutINS4_7SwizzleILi1ELi4ELi3EEENS4_18smem_ptr_flag_bitsILi8EEENSX_INS5_IJNSA_ILi8EEESH_EEENS5_IJSH_SC_EEEEEEEvNS4_8identityENS4_23SM90_TMA_LOAD_MULTICASTES1F_vS1G_EENS_8epilogue10collective18CollectiveEpilogueINS1J_23Sm100TmaWarpSpecializedILi1ELi1ELi80ELb0ELb0EEEJSI_NS5_IJNSX_ISF_SC_EENSX_ISG_SC_EEEEESJ_SK_SJ_SK_NS1J_6fusion15FusionCallbacksIS1N_NS1R_17LinearCombinationISJ_fSJ_fLNS_15FloatRoundStyleE2EEESI_S1Q_JEEENS4_5SM1004TMEM4LOAD26SM100_TMEM_LOAD_16dp32b16xES15_S1F_NS4_39AutoVectorizingCopyWithAssumedAlignmentILi128EEENS4_14SM90_TMA_STOREES1F_S22_S22_EEEvvEEEEvNT_6ParamsE)
        .other          _ZN7cutlass13device_kernelINS_4gemm6kernel13GemmUniversalIN4cute5tupleIJiiiiEEENS1_10collective13CollectiveMmaINS1_35MainloopSm100TmaUmmaWarpSpecializedILi29ELi2ELi4ENS5_IJNS4_1CILi2EEENSA_ILi1EEESC_EEEEENS5_IJNSA_ILi64EEENSA_ILi160EEENSA_ILi32EEEEEENS_12float_e4m3_tENS5_IJlSC_lEEESJ_SK_NS4_8TiledMMAINS4_8MMA_AtomIJNS4_10MMA_TraitsINS4_19SM100_MMA_F8F6F4_SSEJSJ_SJ_fSF_SG_NS4_17integral_constantINS4_4UMMA5MajorELSR_0EEESS_NSP_INSQ_7ScaleInELST_0EEESU_EEEEEENS4_6LayoutINS5_IJSC_SC_SC_EEENS5_IJNSA_ILi0EEESZ_SZ_EEEEENS5_IJNS4_10UnderscoreES12_S12_EEEEENS4_13SM90_TMA_LOADENS4_14ComposedLayoutINS4_7SwizzleILi1ELi4ELi3EEENS4_18smem_ptr_flag_bitsILi8EEENSX_INS5_IJNSA_ILi8EEESH_EEENS5_IJSH_SC_EEEEEEEvNS4_8identityENS4_23SM90_TMA_LOAD_MULTICASTES1F_vS1G_EENS_8epilogue10collective18CollectiveEpilogueINS1J_23Sm100TmaWarpSpecializedILi1ELi1ELi80ELb0ELb0EEEJSI_NS5_IJNSX_ISF_SC_EENSX_ISG_SC_EEEEESJ_SK_SJ_SK_NS1J_6fusion15FusionCallbacksIS1N_NS1R_17LinearCombinationISJ_fSJ_fLNS_15FloatRoundStyleE2EEESI_S1Q_JEEENS4_5SM1004TMEM4LOAD26SM100_TMEM_LOAD_16dp32b16xES15_S1F_NS4_39AutoVectorizingCopyWithAssumedAlignmentILi128EEENS4_14SM90_TMA_STOREES1F_S22_S22_EEEvvEEEEvNT_6ParamsE,@"STO_CUDA_ENTRY STV_DEFAULT"
_ZN7cutlass13device_kernelINS_4gemm6kernel13GemmUniversalIN4cute5tupleIJiiiiEEENS1_10collective13CollectiveMmaINS1_35MainloopSm100TmaUmmaWarpSpecializedILi29ELi2ELi4ENS5_IJNS4_1CILi2EEENSA_ILi1EEESC_EEEEENS5_IJNSA_ILi64EEENSA_ILi160EEENSA_ILi32EEEEEENS_12float_e4m3_tENS5_IJlSC_lEEESJ_SK_NS4_8TiledMMAINS4_8MMA_AtomIJNS4_10MMA_TraitsINS4_19SM100_MMA_F8F6F4_SSEJSJ_SJ_fSF_SG_NS4_17integral_constantINS4_4UMMA5MajorELSR_0EEESS_NSP_INSQ_7ScaleInELST_0EEESU_EEEEEENS4_6LayoutINS5_IJSC_SC_SC_EEENS5_IJNSA_ILi0EEESZ_SZ_EEEEENS5_IJNS4_10UnderscoreES12_S12_EEEEENS4_13SM90_TMA_LOADENS4_14ComposedLayoutINS4_7SwizzleILi1ELi4ELi3EEENS4_18smem_ptr_flag_bitsILi8EEENSX_INS5_IJNSA_ILi8EEESH_EEENS5_IJSH_SC_EEEEEEEvNS4_8identityENS4_23SM90_TMA_LOAD_MULTICASTES1F_vS1G_EENS_8epilogue10collective18CollectiveEpilogueINS1J_23Sm100TmaWarpSpecializedILi1ELi1ELi80ELb0ELb0EEEJSI_NS5_IJNSX_ISF_SC_EENSX_ISG_SC_EEEEESJ_SK_SJ_SK_NS1J_6fusion15FusionCallbacksIS1N_NS1R_17LinearCombinationISJ_fSJ_fLNS_15FloatRoundStyleE2EEESI_S1Q_JEEENS4_5SM1004TMEM4LOAD26SM100_TMEM_LOAD_16dp32b16xES15_S1F_NS4_39AutoVectorizingCopyWithAssumedAlignmentILi128EEENS4_14SM90_TMA_STOREES1F_S22_S22_EEEvvEEEEvNT_6ParamsE:
[----:B------:R-:W1:Y:S01]  /*0000*/  LDC R1, c[0x0][0x37c] ;  /* 0x0000df00ff017b82 */ /* 0x000e620000000800 */
[----:B------:R-:W2:Y:S01]  /*0010*/  S2R R178, SR_TID.X ;  /* 0x0000000000b27919 */ /* 0x000ea20000002100 */
[----:B------:R-:W3:Y:S01]  /*0020*/  LDCU.64 UR8, c[0x0][0x890] ;  /* 0x00011200ff0877ac */ /* 0x000ee20008000a00 */
[----:B------:R-:W-:Y:S02]  /*0030*/  PRMT R188, RZ, 0x7610, R188 ;  /* 0x00007610ffbc7816 */ /* 0x000fe400000000bc */
[----:B------:R-:W-:Y:S01]  /*0040*/  ELECT P3, URZ, PT ;  /* 0x0000000000ff782f */ /* 0x000fe20003860000 */
[----:B---3--:R-:W-:-:S04]  /*0050*/  UISETP.NE.U32.AND UP0, UPT, UR8, URZ, UPT ;  /* 0x000000ff0800728c */ /* 0x008fc8000bf05070 */
[----:B------:R-:W-:Y:S01]  /*0060*/  UISETP.NE.AND.EX UP0, UPT, UR9, URZ, UPT, UP0 ;  /* 0x000000ff0900728c */ /* 0x000fe2000bf05300 */
[----:B--2---:R-:W-:-:S05]  /*0070*/  SHF.R.U32.HI R189, RZ, 0x5, R178 ;  /* 0x00000005ffbd7819 */ /* 0x004fca00000116b2 */
[----:B------:R-:W2:Y:S02]  /*0080*/  SHFL.IDX PT, R0, R189, RZ, 0x1f ;  /* 0x00001fffbd007589 */ /* 0x000ea400000e0000 */
[----:B--2---:R-:W-:Y:S01]  /*0090*/  R2UR UR20, R0 ;  /* 0x00000000001472ca */ /* 0x004fe200000e0000 */
[----:B-1----:R-:W-:-:S14]  /*00a0*/  BRA.U UP0, `(.L_x_0) ;  /* 0x0000000100307547 */ /* 0x002fdc000b800000 */
[----:B------:R-:W1:Y:S02]  /*00b0*/  LDCU.64 UR4, c[0x0][0x888] ;  /* 0x00011100ff0477ac */ /* 0x000e640008000a00 */
[----:B-1----:R-:W-:-:S04]  /*00c0*/  UISETP.NE.U32.AND UP0, UPT, UR4, URZ, UPT ;  /* 0x000000ff0400728c */ /* 0x002fc8000bf05070 */
[----:B------:R-:W-:-:S09]  /*00d0*/  UISETP.NE.AND.EX UP0, UPT, UR5, URZ, UPT, UP0 ;  /* 0x000000ff0500728c */ /* 0x000fd2000bf05300 */
[----:B------:R-:W-:Y:S05]  /*00e0*/  BRA.U !UP0, `(.L_x_1) ;  /* 0x0000000108147547 */ /* 0x000fea000b800000 */
[----:B------:R-:W1:Y:S01]  /*00f0*/  LDC.64 R2, c[0x0][0x888] ;  /* 0x00022200ff027b82 */ /* 0x000e620000000a00 */
[----:B------:R-:W1:Y:S02]  /*0100*/  LDCU.64 UR4, c[0x0][0x358] ;  /* 0x00006b00ff0477ac */ /* 0x000e640008000a00 */
[----:B-1----:R1:W5:Y:S01]  /*0110*/  LDG.E R91, desc[UR4][R2.64] ;  /* 0x00000004025b7981 */ /* 0x002362000c1e1900 */
[----:B------:R-:W-:Y:S01]  /*0120*/  HFMA2 R188, -RZ, RZ, 0, 5.9604644775390625e-08 ;  /* 0x00000001ffbc7431 */ /* 0x000fe200000001ff */
[----:B------:R-:W-:Y:S05]  /*0130*/  BRA `(.L_x_0) ;  /* 0x00000000000c7947 */ /* 0x000fea0003800000 */
.L_x_1:
[----:B------:R-:W1:Y:S01]  /*0140*/  LDCU UR4, c[0x0][0x880] ;  /* 0x00011000ff0477ac */ /* 0x000e620008000800 */
[----:B------:R-:W-:Y:S01]  /*0150*/  HFMA2 R188, -RZ, RZ, 0, 5.9604644775390625e-08 ;  /* 0x00000001ffbc7431 */ /* 0x000fe200000001ff */
[----:B-1----:R-:W-:-:S07]  /*0160*/  MOV R91, UR4 ;  /* 0x00000004005b7c02 */ /* 0x002fce0008000f00 */
.L_x_0:
[----:B------:R-:W2:Y:S02]  /*0170*/  LDCU.64 UR4, c[0x0][0x8b0] ;  /* 0x00011600ff0477ac */ /* 0x000ea40008000a00 */
[----:B--2---:R-:W-:-:S04]  /*0180*/  UISETP.NE.U32.AND UP0, UPT, UR4, URZ, UPT ;  /* 0x000000ff0400728c */ /* 0x004fc8000bf05070 */
[----:B------:R-:W-:-:S09]  /*0190*/  UISETP.NE.AND.EX UP0, UPT, UR5, URZ, UPT, UP0 ;  /* 0x000000ff0500728c */ /* 0x000fd2000bf05300 */
[----:B------:R-:W-:Y:S05]  /*01a0*/  BRA.U UP0, `(.L_x_2) ;  /* 0x0000000100287547 */ /* 0x000fea000b800000 */
[----:B------:R-:W2:Y:S02]  /*01b0*/  LDCU.64 UR4, c[0x0][0x8a8] ;  /* 0x00011500ff0477ac */ /* 0x000ea40008000a00 */
[----:B--2---:R-:W-:-:S04]  /*01c0*/  UISETP.NE.U32.AND UP0, UPT, UR4, URZ, UPT ;  /* 0x000000ff0400728c */ /* 0x004fc8000bf05070 */
[----:B------:R-:W-:-:S09]  /*01d0*/  UISETP.NE.AND.EX UP0, UPT, UR5, URZ, UPT, UP0 ;  /* 0x000000ff0500728c */ /* 0x000fd2000bf05300 */
[----:B------:R-:W-:Y:S05]  /*01e0*/  BRA.U !UP0, `(.L_x_3) ;  /* 0x0000000108107547 */ /* 0x000fea000b800000 */
[----:B-1----:R-:W1:Y:S01]  /*01f0*/  LDC.64 R2, c[0x0][0x8a8] ;  /* 0x00022a00ff027b82 */ /* 0x002e620000000a00 */
[----:B------:R-:W1:Y:S02]  /*0200*/  LDCU.64 UR4, c[0x0][0x358] ;  /* 0x00006b00ff0477ac */ /* 0x000e640008000a00 */
[----:B-1----:R2:W5:Y:S01]  /*0210*/  LDG.E R89, desc[UR4][R2.64] ;  /* 0x0000000402597981 */ /* 0x002562000c1e1900 */
[----:B------:R-:W-:Y:S05]  /*0220*/  BRA `(.L_x_2) ;  /* 0x0000000000087947 */ /* 0x000fea0003800000 */
.L_x_3:
[----:B------:R-:W2:Y:S02]  /*0230*/  LDCU UR4, c[0x0][0x8a0] ;  /* 0x00011400ff0477ac */ /* 0x000ea40008000800 */
[----:B--2---:R-:W-:Y:S02]  /*0240*/  MOV R89, UR4 ;  /* 0x0000000400597c02 */ /* 0x004fe40008000f00 */
.L_x_2:
[----:B------:R-:W-:Y:S01]  /*0250*/  IMAD.U32 R0, RZ, RZ, UR20 ;  /* 0x00000014ff007e24 */ /* 0x000fe2000f8e00ff */
[----:B------:R-:W-:Y:S04]  /*0260*/  BSSY.RECONVERGENT B0, `(.L_x_4) ;  /* 0x000000c000007945 */ /* 0x000fe80003800200 */
[C---:B------:R-:W-:Y:S02]  /*0270*/  ISETP.NE.OR P1, PT, R0.reuse, 0x1, !P3 ;  /* 0x000000010000780c */ /* 0x040fe40005f25670 */
[----:B------:R-:W-:-:S11]  /*0280*/  ISETP.NE.OR P0, PT, R0, 0x3, !P3 ;  /* 0x000000030000780c */ /* 0x000fd60005f05670 */
[----:B------:R-:W-:Y:S05]  /*0290*/  @P1 BRA `(.L_x_5) ;  /* 0x0000000000201947 */ /* 0x000fea0003800000 */
[----:B------:R-:W3:Y:S02]  /*02a0*/  LDCU.64 UR4, c[0x0][0x348] ;  /* 0x00006900ff0477ac */ /* 0x000ee40008000a00 */
[----:B---3--:R-:W-:Y:S02]  /*02b0*/  UIADD3 UR6, UP1, UPT, UR4, 0x80, URZ ;  /* 0x0000008004067890 */ /* 0x008fe4000ff3e0ff */
[----:B------:R-:W-:Y:S02]  /*02c0*/  UIADD3 UR4, UP0, UPT, UR4, 0x180, URZ ;  /* 0x0000018004047890 */ /* 0x000fe4000ff1e0ff */
[----:B------:R-:W-:Y:S02]  /*02d0*/  UIADD3.X UR7, UPT, UPT, URZ, UR5, URZ, UP1, !UPT ;  /* 0x00000005ff077290 */ /* 0x000fe40008ffe4ff */
[----:B------:R-:W-:-:S07]  /*02e0*/  UIADD3.X UR5, UPT, UPT, URZ, UR5, URZ, UP0, !UPT ;  /* 0x00000005ff057290 */ /* 0x000fce00087fe4ff */
[----:B------:R3:W-:Y:S02]  /*02f0*/  UTMACCTL.PF [UR6] ;  /* 0x00000000060079b9 */ /* 0x0007e40008040000 */
[----:B------:R3:W-:Y:S02]  /*0300*/  UTMACCTL.PF [UR4] ;  /* 0x00000000040079b9 */ /* 0x0007e40008040000 */
[----:B---3--:R-:W-:Y:S01]  /*0310*/  NOP ;  /* 0x0000000000007918 */ /* 0x008fe20000000000 */
.L_x_5:
[----:B------:R-:W-:Y:S05]  /*0320*/  BSYNC.RECONVERGENT B0 ;  /* 0x0000000000007941 */ /* 0x000fea0003800200 */
.L_x_4:
[----:B------:R-:W-:Y:S04]  /*0330*/  BSSY.RECONVERGENT B0, `(.L_x_6) ;  /* 0x000000a000007945 */ /* 0x000fe80003800200 */
        /* <DEDUP_REMOVED lines=9> */
.L_x_7:
[----:B------:R-:W-:Y:S05]  /*03d0*/  BSYNC.RECONVERGENT B0 ;  /* 0x0000000000007941 */ /* 0x000fea0003800200 */
.L_x_6:
[----:B------:R-:W3:Y:S01]  /*03e0*/  LDCU.64 UR4, c[0x0][0x888] ;  /* 0x00011100ff0477ac */ /* 0x000ee20008000a00 */
[----:B------:R-:W-:Y:S02]  /*03f0*/  UISETP.EQ.U32.AND UP1, UPT, UR8, URZ, UPT ;  /* 0x000000ff0800728c */ /* 0x000fe4000bf22070 */
[----:B------:R-:W-:Y:S02]  /*0400*/  UPLOP3.LUT UP3, UPT, UPT, UPT, UPT, 0x80, 0x8 ;  /* 0x000000000008789c */ /* 0x000fe40003f6f070 */
[----:B---3--:R-:W-:-:S04]  /*0410*/  UISETP.NE.U32.AND UP0, UPT, UR4, URZ, UPT ;  /* 0x000000ff0400728c */ /* 0x008fc8000bf05070 */
[----:B------:R-:W-:-:S04]  /*0420*/  UISETP.NE.AND.EX UP2, UPT, UR5, URZ, UPT, UP0 ;  /* 0x000000ff0500728c */ /* 0x000fc8000bf45300 */
[----:B------:R-:W-:-:S04]  /*0430*/  UISETP.EQ.OR.EX UP4, UPT, UR9, URZ, !UP2, UP1 ;  /* 0x000000ff0900728c */ /* 0x000fc8000d782710 */
[----:B------:R-:W-:-:S05]  /*0440*/  UP2UR UR60, UPR, URZ, 0x10 ;  /* 0x00000010ff3c7883 */ /* 0x000fca0008000000 */
[----:B------:R-:W-:Y:S07]  /*0450*/  BRA.U !UP4, `(.L_x_8) ;  /* 0x000000010c207547 */ /* 0x000fee000b800000 */
[----:B------:R-:W-:Y:S01]  /*0460*/  UISETP.NE.U32.AND UP1, UPT, UR8, URZ, UPT ;  /* 0x000000ff0800728c */ /* 0x000fe2000bf25070 */
[----:B-----5:R-:W-:Y:S01]  /*0470*/  FSETP.NEU.AND P0, PT, R91, RZ, PT ;  /* 0x000000ff5b00720b */ /* 0x020fe20003f0d000 */
[----:B------:R-:W-:Y:S02]  /*0480*/  USEL UR4, URZ, 0xffffffff, UP2 ;  /* 0xffffffffff047887 */ /* 0x000fe40009000000 */
[----:B------:R-:W-:-:S10]  /*0490*/  UISETP.NE.AND.EX UP1, UPT, UR9, URZ, UPT, UP1 ;  /* 0x000000ff0900728c */ /* 0x000fd4000bf25310 */
[----:B------:R-:W-:Y:S01]  /*04a0*/  VOTEU.ANY UP0, P0 ;  /* 0x0000000000ff7886 */ /* 0x000fe20000000100 */
[----:B------:R-:W-:-:S04]  /*04b0*/  @!UP1 USEL UR4, URZ, 0xffffffff, UP0 ;  /* 0xffffffffff049887 */ /* 0x000fc80008000000 */
[----:B------:R-:W-:-:S04]  /*04c0*/  ULOP3.LUT UR4, UR4, 0x1, URZ, 0xc0, !UPT ;  /* 0x0000000104047892 */ /* 0x000fc8000f8ec0ff */
[----:B------:R-:W-:-:S11]  /*04d0*/  UISETP.NE.U32.AND UP3, UPT, UR4, 0x1, UPT ;  /* 0x000000010400788c */ /* 0x000fd6000bf65070 */
.L_x_8:
[----:B-12---:R-:W1:Y:S02]  /*04e0*/  SHFL.IDX PT, R2, R189, RZ, 0x1f ;  /* 0x00001fffbd027589 */ /* 0x006e6400000e0000 */
[----:B-1----:R-:W-:-:S13]  /*04f0*/  ISETP.NE.AND P0, PT, R2, RZ, PT ;  /* 0x000000ff0200720c */ /* 0x002fda0003f05270 */
[----:B------:R-:W-:Y:S05]  /*0500*/  @P0 BRA `(.L_x_9) ;  /* 0x00000004002c0947 */ /* 0x000fea0003800000 */
[----:B------:R-:W-:Y:S01]  /*0510*/  ELECT P0, URZ, PT ;  /* 0x0000000000ff782f */ /* 0x000fe20003800000 */
[----:B------:R-:W-:-:S12]  /*0520*/  BSSY.RECONVERGENT B0, `(.L_x_9) ;  /* 0x0000049000007945 */ /* 0x000fd80003800200 */
[----:B------:R-:W-:Y:S05]  /*0530*/  @!P0 BRA `(.L_x_10) ;  /* 0x00000004001c8947 */ /* 0x000fea0003800000 */
[----:B------:R-:W1:Y:S01]  /*0540*/  S2UR UR4, SR_CgaCtaId ;  /* 0x00000000000479c3 */ /* 0x000e620000008800 */
[----:B------:R-:W-:Y:S01]  /*0550*/  UMOV UR5, 0x400 ;  /* 0x0000040000057882 */ /* 0x000fe20000000000 */
[----:B------:R-:W-:Y:S01]  /*0560*/  UMOV UR8, 0x1 ;  /* 0x0000000100087882 */ /* 0x000fe20000000000 */
[----:B------:R-:W-:Y:S01]  /*0570*/  UMOV UR6, 0x2 ;  /* 0x0000000200067882 */ /* 0x000fe20000000000 */
[----:B------:R-:W-:-:S04]  /*0580*/  UIADD3 UR8, UPT, UPT, -UR8, 0x100000, URZ ;  /* 0x0010000008087890 */ /* 0x000fc8000fffe1ff */
[----:B------:R-:W-:Y:S02]  /*0590*/  USHF.L.U32 UR9, UR8, 0xb, URZ ;  /* 0x0000000b08097899 */ /* 0x000fe400080006ff */
[----:B------:R-:W-:Y:S02]  /*05a0*/  USHF.L.U32 UR8, UR8, 0x1, URZ ;  /* 0x0000000108087899 */ /* 0x000fe400080006ff */
[----:B------:R-:W-:-:S04]  /*05b0*/  UIADD3 UR6, UPT, UPT, -UR6, 0x100000, URZ ;  /* 0x0010000006067890 */ /* 0x000fc8000fffe1ff */
[----:B------:R-:W-:Y:S02]  /*05c0*/  USHF.L.U32 UR7, UR6, 0xb, URZ ;  /* 0x0000000b06077899 */ /* 0x000fe400080006ff */
[----:B------:R-:W-:Y:S02]  /*05d0*/  USHF.L.U32 UR6, UR6, 0x1, URZ ;  /* 0x0000000106067899 */ /* 0x000fe400080006ff */
[----:B-1----:R-:W-:Y:S01]  /*05e0*/  ULEA UR4, UR4, UR5, 0x18 ;  /* 0x0000000504047291 */ /* 0x002fe2000f8ec0ff */
[----:B------:R-:W1:Y:S11]  /*05f0*/  FENCE.VIEW.ASYNC.S ;  /* 0x00000000000073c6 */ /* 0x000e760000000000 */
[----:B-1----:R1:W2:Y:S01]  /*0600*/  SYNCS.EXCH.64 URZ, [UR4], UR8 ;  /* 0x0000000804ff75b2 */ /* 0x0022a20008000100 */
[----:B------:R1:W3:Y:S01]  /*0610*/  SYNCS.EXCH.64 URZ, [UR4+0xe8], UR6 ;  /* 0x0000e80604ff75b2 */ /* 0x0002e20008000100 */
[----:B------:R1:W4:Y:S01]  /*0620*/  SYNCS.EXCH.64 URZ, [UR4+0x8], UR8 ;  /* 0x0000080804ff75b2 */ /* 0x0003220008000100 */
[----:B------:R1:W1:Y:S01]  /*0630*/  SYNCS.EXCH.64 URZ, [UR4+0xf0], UR6 ;  /* 0x0000f00604ff75b2 */ /* 0x0002620008000100 */
        /* <DEDUP_REMOVED lines=54> */
[----:B--234-:R-:W-:Y:S01]  /*09a0*/  NOP ;  /* 0x0000000000007918 */ /* 0x01cfe20000000000 */
.L_x_10:
[----:B-1----:R-:W-:Y:S05]  /*09b0*/  BSYNC.RECONVERGENT B0 ;  /* 0x0000000000007941 */ /* 0x002fea0003800200 */
.L_x_9:
[----:B------:R-:W1:Y:S01]  /*09c0*/  SHFL.IDX PT, R2, R189, RZ, 0x1f ;  /* 0x00001fffbd027589 */ /* 0x000e6200000e0000 */
[----:B------:R-:W-:Y:S01]  /*09d0*/  NOP ;  /* 0x0000000000007918 */ /* 0x000fe20000000000 */
[----:B-1----:R-:W-:-:S13]  /*09e0*/  ISETP.NE.AND P0, PT, R2, 0x1, PT ;  /* 0x000000010200780c */ /* 0x002fda0003f05270 */
[----:B------:R-:W-:Y:S05]  /*09f0*/  @P0 BRA `(.L_x_11) ;  /* 0x0000000000400947 */ /* 0x000fea0003800000 */
        /* <DEDUP_REMOVED lines=9> */
[----:B------:R-:W-:Y:S01]  /*0a90*/  USHF.L.U32 UR6, UR6, 0x1, URZ ;  /* 0x0000000106067899 */ /* 0x000fe200080006ff */
[----:B------:R-:W-:Y:S01]  /*0aa0*/  ELECT P0, URZ, PT ;  /* 0x0000000000ff782f */ /* 0x000fe20003800000 */
[----:B-1----:R-:W-:Y:S01]  /*0ab0*/  ULEA UR4, UR4, UR5, 0x18 ;  /* 0x0000000504047291 */ /* 0x002fe2000f8ec0ff */
[----:B------:R-:W1:Y:S11]  /*0ac0*/  FENCE.VIEW.ASYNC.S ;  /* 0x00000000000073c6 */ /* 0x000e760000000000 */
[----:B-1----:R1:W2:Y:S01]  /*0ad0*/  SYNCS.EXCH.64 URZ, [UR4+0x1d0], UR8 ;  /* 0x0001d00804ff75b2 */ /* 0x0022a20008000100 */
[----:B------:R1:W3:Y:S01]  /*0ae0*/  SYNCS.EXCH.64 URZ, [UR4+0x1d8], UR6 ;  /* 0x0001d80604ff75b2 */ /* 0x0002e20008000100 */
[----:B------:R-:W-:Y:S01]  /*0af0*/  NOP ;  /* 0x0000000000007918 */ /* 0x000fe20000000000 */
.L_x_11:
[----:B------:R-:W4:Y:S01]  /*0b00*/  SHFL.IDX PT, R2, R189, RZ, 0x1f ;  /* 0x00001fffbd027589 */ /* 0x000f2200000e0000 */
[----:B------:R-:W-:Y:S01]  /*0b10*/  NOP ;  /* 0x0000000000007918 */ /* 0x000fe20000000000 */
[----:B----4-:R-:W-:-:S13]  /*0b20*/  ISETP.NE.AND P0, PT, R2, 0x3, PT ;  /* 0x000000030200780c */ /* 0x010fda0003f05270 */
[----:B------:R-:W-:Y:S05]  /*0b30*/  @P0 BRA `(.L_x_12) ;  /* 0x0000000000300947 */ /* 0x000fea0003800000 */
[----:B-1----:R-:W1:Y:S01]  /*0b40*/  S2UR UR4, SR_CgaCtaId ;  /* 0x00000000000479c3 */ /* 0x002e620000008800 */
[----:B------:R-:W-:Y:S01]  /*0b50*/  UMOV UR6, 0x400 ;  /* 0x0000040000067882 */ /* 0x000fe20000000000 */
[----:B------:R-:W-:Y:S01]  /*0b60*/  UMOV UR5, 0x20 ;  /* 0x0000002000057882 */ /* 0x000fe20000000000 */
[----:B------:R-:W-:Y:S01]  /*0b70*/  ELECT P0, URZ, PT ;  /* 0x0000000000ff782f */ /* 0x000fe20003800000 */
[----:B-1----:R-:W-:Y:S02]  /*0b80*/  ULEA UR6, UR4, UR6, 0x18 ;  /* 0x0000000604067291 */ /* 0x002fe4000f8ec0ff */
[----:B------:R-:W-:-:S04]  /*0b90*/  UIADD3 UR4, UPT, UPT, -UR5, 0x100000, URZ ;  /* 0x0010000005047890 */ /* 0x000fc8000fffe1ff */
[----:B------:R-:W-:Y:S02]  /*0ba0*/  USHF.L.U32 UR5, UR4, 0xb, URZ ;  /* 0x0000000b04057899 */ /* 0x000fe400080006ff */
[----:B------:R-:W-:Y:S01]  /*0bb0*/  USHF.L.U32 UR4, UR4, 0x1, URZ ;  /* 0x0000000104047899 */ /* 0x000fe200080006ff */
[----:B------:R-:W1:Y:S11]  /*0bc0*/  FENCE.VIEW.ASYNC.S ;  /* 0x00000000000073c6 */ /* 0x000e760000000000 */
[----:B-1----:R4:W1:Y:S01]  /*0bd0*/  SYNCS.EXCH.64 URZ, [UR6+0x1e0], UR4 ;  /* 0x0001e00406ff75b2 */ /* 0x0028620008000100 */
[----:B------:R4:W1:Y:S02]  /*0be0*/  SYNCS.EXCH.64 URZ, [UR6+0x1e8], UR4 ;  /* 0x0001e80406ff75b2 */ /* 0x0008640008000100 */
[----:B----4-:R-:W-:Y:S01]  /*0bf0*/  NOP ;  /* 0x0000000000007918 */ /* 0x010fe20000000000 */
.L_x_12:
[----:B------:R-:W4:Y:S01]  /*0c00*/  SHFL.IDX PT, R2, R189, RZ, 0x1f ;  /* 0x00001fffbd027589 */ /* 0x000f2200000e0000 */
[----:B------:R-:W-:Y:S01]  /*0c10*/  NOP ;  /* 0x0000000000007918 */ /* 0x000fe20000000000 */
[----:B----4-:R-:W-:-:S13]  /*0c20*/  ISETP.NE.AND P0, PT, R2, 0x4, PT ;  /* 0x000000040200780c */ /* 0x010fda0003f05270 */
[----:B------:R-:W-:Y:S05]  /*0c30*/  @P0 BRA `(.L_x_13) ;  /* 0x00000000004c0947 */ /* 0x000fea0003800000 */
[----:B-1----:R-:W1:Y:S01]  /*0c40*/  S2UR UR6, SR_CgaCtaId ;  /* 0x00000000000679c3 */ /* 0x002e620000008800 */
[----:B------:R-:W-:Y:S01]  /*0c50*/  UMOV UR4, 0x1e0 ;  /* 0x000001e000047882 */ /* 0x000fe20000000000 */
[----:B------:R-:W-:Y:S01]  /*0c60*/  UMOV UR5, 0x400 ;  /* 0x0000040000057882 */ /* 0x000fe20000000000 */
[----:B------:R-:W-:Y:S01]  /*0c70*/  USEL UR4, UR4, 0x1a0, UP3 ;  /* 0x000001a004047887 */ /* 0x000fe20009800000 */
[----:B------:R-:W-:Y:S01]  /*0c80*/  UMOV UR8, 0x1 ;  /* 0x0000000100087882 */ /* 0x000fe20000000000 */
[----:B------:R-:W-:Y:S01]  /*0c90*/  ELECT P0, URZ, PT ;  /* 0x0000000000ff782f */ /* 0x000fe20003800000 */
[----:B------:R-:W-:-:S04]  /*0ca0*/  UIADD3 UR8, UPT, UPT, -UR8, 0x100000, URZ ;  /* 0x0010000008087890 */ /* 0x000fc8000fffe1ff */
[----:B------:R-:W-:Y:S02]  /*0cb0*/  USHF.L.U32 UR9, UR8, 0xb, URZ ;  /* 0x0000000b08097899 */ /* 0x000fe400080006ff */
[----:B------:R-:W-:Y:S02]  /*0cc0*/  USHF.L.U32 UR8, UR8, 0x1, URZ ;  /* 0x0000000108087899 */ /* 0x000fe400080006ff */
[----:B-1----:R-:W-:Y:S02]  /*0cd0*/  ULEA UR6, UR6, UR5, 0x18 ;  /* 0x0000000506067291 */ /* 0x002fe4000f8ec0ff */
[----:B------:R-:W-:-:S04]  /*0ce0*/  UIADD3 UR4, UPT, UPT, -UR4, 0x100000, URZ ;  /* 0x0010000004047890 */ /* 0x000fc8000fffe1ff */
[----:B------:R-:W-:Y:S02]  /*0cf0*/  USHF.L.U32 UR5, UR4, 0xb, URZ ;  /* 0x0000000b04057899 */ /* 0x000fe400080006ff */
[----:B------:R-:W-:Y:S01]  /*0d00*/  USHF.L.U32 UR4, UR4, 0x1, URZ ;  /* 0x0000000104047899 */ /* 0x000fe200080006ff */
[----:B------:R-:W1:Y:S03]  /*0d10*/  FENCE.VIEW.ASYNC.S ;  /* 0x00000000000073c6 */ /* 0x000e660000000000 */
[----:B-1----:R4:W1:Y:S08]  /*0d20*/  SYNCS.EXCH.64 URZ, [UR6+0x1f0], UR8 ;  /* 0x0001f00806ff75b2 */ /* 0x0028700008000100 */
[----:B------:R4:W1:Y:S01]  /*0d30*/  SYNCS.EXCH.64 URZ, [UR6+0x200], UR4 ;  /* 0x0002000406ff75b2 */ /* 0x0008620008000100 */
[----:B------:R4:W1:Y:S01]  /*0d40*/  SYNCS.EXCH.64 URZ, [UR6+0x1f8], UR8 ;  /* 0x0001f80806ff75b2 */ /* 0x0008620008000100 */
[----:B------:R4:W1:Y:S02]  /*0d50*/  SYNCS.EXCH.64 URZ, [UR6+0x208], UR4 ;  /* 0x0002080406ff75b2 */ /* 0x0008640008000100 */
[----:B----4-:R-:W-:Y:S01]  /*0d60*/  NOP ;  /* 0x0000000000007918 */ /* 0x010fe20000000000 */
.L_x_13:
[----:B------:R-:W4:Y:S01]  /*0d70*/  SHFL.IDX PT, R2, R189, RZ, 0x1f ;  /* 0x00001fffbd027589 */ /* 0x000f2200000e0000 */
[----:B------:R-:W-:Y:S01]  /*0d80*/  NOP ;  /* 0x0000000000007918 */ /* 0x000fe20000000000 */
[----:B----4-:R-:W-:-:S13]  /*0d90*/  ISETP.NE.AND P0, PT, R2, 0x5, PT ;  /* 0x000000050200780c */ /* 0x010fda0003f05270 */
[----:B------:R-:W-:Y:S05]  /*0da0*/  @P0 BRA `(.L_x_14) ;  /* 0x0000000000580947 */ /* 0x000fea0003800000 */
[----:B-1----:R-:W1:Y:S01]  /*0db0*/  S2UR UR4, SR_CgaCtaId ;  /* 0x00000000000479c3 */ /* 0x002e620000008800 */
        /* <DEDUP_REMOVED lines=12> */
[----:B-1----:R4:W1:Y:S01]  /*0e80*/  SYNCS.EXCH.64 URZ, [UR4+0x210], UR8 ;  /* 0x0002100804ff75b2 */ /* 0x0028620008000100 */
[----:B------:R4:W1:Y:S01]  /*0e90*/  SYNCS.EXCH.64 URZ, [UR4+0x230], UR6 ;  /* 0x0002300604ff75b2 */ /* 0x0008620008000100 */
[----:B------:R4:W1:Y:S01]  /*0ea0*/  SYNCS.EXCH.64 URZ, [UR4+0x218], UR8 ;  /* 0x0002180804ff75b2 */ /* 0x0008620008000100 */
[----:B------:R4:W1:Y:S01]  /*0eb0*/  SYNCS.EXCH.64 URZ, [UR4+0x238], UR6 ;  /* 0x0002380604ff75b2 */ /* 0x0008620008000100 */
[----:B------:R4:W1:Y:S01]  /*0ec0*/  SYNCS.EXCH.64 URZ, [UR4+0x220], UR8 ;  /* 0x0002200804ff75b2 */ /* 0x0008620008000100 */
[----:B------:R4:W1:Y:S01]  /*0ed0*/  SYNCS.EXCH.64 URZ, [UR4+0x240], UR6 ;  /* 0x0002400604ff75b2 */ /* 0x0008620008000100 */
[----:B------:R4:W1:Y:S01]  /*0ee0*/  SYNCS.EXCH.64 URZ, [UR4+0x228], UR8 ;  /* 0x0002280804ff75b2 */ /* 0x0008620008000100 */
[----:B------:R4:W1:Y:S02]  /*0ef0*/  SYNCS.EXCH.64 URZ, [UR4+0x248], UR6 ;  /* 0x0002480604ff75b2 */ /* 0x0008640008000100 */
[----:B----4-:R-:W-:Y:S01]  /*0f00*/  NOP ;  /* 0x0000000000007918 */ /* 0x010fe20000000000 */
.L_x_14:
[----:B------:R-:W4:Y:S01]  /*0f10*/  SHFL.IDX PT, R2, R189, RZ, 0x1f ;  /* 0x00001fffbd027589 */ /* 0x000f2200000e0000 */
[----:B------:R-:W1:Y:S01]  /*0f20*/  S2UR UR61, SR_CgaCtaId ;  /* 0x00000000003d79c3 */ /* 0x000e620000008800 */
[----:B------:R-:W-:Y:S01]  /*0f30*/  NOP ;  /* 0x0000000000007918 */ /* 0x000fe20000000000 */
[----:B----4-:R-:W-:-:S13]  /*0f40*/  ISETP.NE.AND P0, PT, R2, 0x3, PT ;  /* 0x000000030200780c */ /* 0x010fda0003f05270 */
[----:B-1----:R-:W-:Y:S05]  /*0f50*/  @P0 BRA `(.L_x_15) ;  /* 0x0000000000340947 */ /* 0x002fea0003800000 */
[----:B------:R-:W-:Y:S01]  /*0f60*/  UMOV UR4, 0x400 ;  /* 0x0000040000047882 */ /* 0x000fe20000000000 */
[----:B------:R-:W-:Y:S01]  /*0f70*/  UMOV UR6, 0x20 ;  /* 0x0000002000067882 */ /* 0x000fe20000000000 */
[----:B------:R-:W-:Y:S02]  /*0f80*/  ULEA UR4, UR61, UR4, 0x18 ;  /* 0x000000043d047291 */ /* 0x000fe4000f8ec0ff */
[----:B------:R-:W-:-:S04]  /*0f90*/  UIADD3 UR6, UPT, UPT, -UR6, 0x100000, URZ ;  /* 0x0010000006067890 */ /* 0x000fc8000fffe1ff */
[----:B------:R-:W-:Y:S02]  /*0fa0*/  USHF.L.U32 UR7, UR6, 0xb, URZ ;  /* 0x0000000b06077899 */ /* 0x000fe400080006ff */
[----:B------:R-:W-:Y:S01]  /*0fb0*/  USHF.L.U32 UR6, UR6, 0x1, URZ ;  /* 0x0000000106067899 */ /* 0x000fe200080006ff */
[----:B------:R-:W-:Y:S01]  /*0fc0*/  ELECT P0, URZ, PT ;  /* 0x0000000000ff782f */ /* 0x000fe20003800000 */
[----:B------:R-:W1:Y:S10]  /*0fd0*/  FENCE.VIEW.ASYNC.S ;  /* 0x00000000000073c6 */ /* 0x000e740000000000 */
[----:B-1----:R1:W4:Y:S01]  /*0fe0*/  SYNCS.EXCH.64 URZ, [UR4+0x250], UR6 ;  /* 0x0002500604ff75b2 */ /* 0x0023220008000100 */
[----:B------:R1:W1:Y:S01]  /*0ff0*/  SYNCS.EXCH.64 URZ, [UR4+0x260], UR6 ;  /* 0x0002600604ff75b2 */ /* 0x0002620008000100 */
[----:B------:R1:W1:Y:S01]  /*1000*/  SYNCS.EXCH.64 URZ, [UR4+0x258], UR6 ;  /* 0x0002580604ff75b2 */ /* 0x0002620008000100 */
[----:B------:R1:W1:Y:S01]  /*1010*/  SYNCS.EXCH.64 URZ, [UR4+0x268], UR6 ;  /* 0x0002680604ff75b2 */ /* 0x0002620008000100 */
[----:B------:R-:W-:Y:S01]  /*1020*/  NOP ;  /* 0x0000000000007918 */ /* 0x000fe20000000000 */
.L_x_15:
[----:B-1----:R-:W1:Y:S01]  /*1030*/  LDCU UR4, c[0x0][0x36c] ;  /* 0x00006d80ff0477ac */ /* 0x002e620008000800 */
[----:B------:R-:W-:Y:S01]  /*1040*/  ISETP.NE.OR P3, PT, R0, 0x2, !P3 ;  /* 0x000000020000780c */ /* 0x000fe20005f65670 */
[----:B------:R-:W-:Y:S01]  /*1050*/  NOP ;  /* 0x0000000000007918 */ /* 0x000fe20000000000 */
[----:B------:R-:W-:Y:S01]  /*1060*/  LOP3.LUT R0, R178, 0x1f, RZ, 0xc0, !PT ;  /* 0x0000001fb2007812 */ /* 0x000fe200078ec0ff */
[----:B------:R-:W-:Y:S02]  /*1070*/  UISETP.NE.AND UP4, UPT, UR20, 0x2, UPT ;  /* 0x000000021400788c */ /* 0x000fe4000bf85270 */
[----:B------:R-:W-:Y:S02]  /*1080*/  UISETP.NE.AND UP5, UPT, UR20, URZ, UPT ;  /* 0x000000ff1400728c */ /* 0x000fe4000bfa5270 */
[----:B-1----:R-:W-:-:S09]  /*1090*/  UISETP.EQ.U32.AND UP6, UPT, UR4, 0x1, UPT ;  /* 0x000000010400788c */ /* 0x002fd2000bfc2070 */
[----:B------:R-:W-:Y:S05]  /*10a0*/  BRA.U !UP6, `(.L_x_16) ;  /* 0x000000010e087547 */ /* 0x000fea000b800000 */
[----:B--234-:R-:W-:Y:S01]  /*10b0*/  UCGABAR_ARV ;  /* 0x00000000000079c7 */ /* 0x01cfe20008000000 */
[----:B------:R-:W-:Y:S05]  /*10c0*/  BRA `(.L_x_17) ;  /* 0x0000000000047947 */ /* 0x000fea0003800000 */
.L_x_16:
[----:B--234-:R-:W-:Y:S01]  /*10d0*/  NOP ;  /* 0x0000000000007918 */ /* 0x01cfe20000000000 */
.L_x_17:
[----:B------:R-:W1:Y:S01]  /*10e0*/  S2UR UR45, SR_CTAID.X ;  /* 0x00000000002d79c3 */ /* 0x000e620000002500 */
[----:B------:R-:W-:-:S05]  /*10f0*/  CS2R.32 R3, SR_CgaSize ;  /* 0x0000000000037805 */ /* 0x000fca0000008a00 */
[----:B------:R-:W-:-:S05]  /*1100*/  IMAD R3, R3, -0xa0, RZ ;  /* 0xffffff6003037824 */ /* 0x000fca00078e02ff */
[----:B------:R-:W-:-:S14]  /*1110*/  R2UR UR5, R3 ;  /* 0x00000000030572ca */ /* 0x000fdc00000e0000 */
[----:B------:R-:W2:Y:S01]  /*1120*/  LDCU UR5, c[0x0][UR5+0x2b0] ;  /* 0x00005600050577ac */ /* 0x000ea20008000800 */
[----:B------:R-:W-:-:S05]  /*1130*/  CS2R.32 R3, SR_CgaSize ;  /* 0x0000000000037805 */ /* 0x000fca0000008a00 */
[----:B------:R-:W-:-:S05]  /*1140*/  IMAD R3, R3, -0xa0, RZ ;  /* 0xffffff6003037824 */ /* 0x000fca00078e02ff */
[----:B------:R-:W-:-:S14]  /*1150*/  R2UR UR4, R3 ;  /* 0x00000000030472ca */ /* 0x000fdc00000e0000 */
[----:B------:R-:W3:Y:S01]  /*1160*/  LDCU UR4, c[0x0][UR4+0x2b4] ;  /* 0x00005680040477ac */ /* 0x000ee20008000800 */
[----:B------:R-:W4:Y:S01]  /*1170*/  S2UR UR46, SR_CTAID.Y ;  /* 0x00000000002e79c3 */ /* 0x000f220000002600 */
[----:B------:R-:W-:-:S05]  /*1180*/  CS2R.32 R3, SR_CgaSize ;  /* 0x0000000000037805 */ /* 0x000fca0000008a00 */
[----:B------:R-:W-:-:S05]  /*1190*/  IMAD R3, R3, -0xa0, RZ ;  /* 0xffffff6003037824 */ /* 0x000fca00078e02ff */
[----:B------:R-:W-:-:S14]  /*11a0*/  R2UR UR58, R3 ;  /* 0x00000000033a72ca */ /* 0x000fdc00000e0000 */
[----:B------:R-:W3:Y:S01]  /*11b0*/  LDCU UR58, c[0x0][UR58+0x2a0] ;  /* 0x000054003a3a77ac */ /* 0x000ee20008000800 */
[----:B------:R-:W-:-:S05]  /*11c0*/  CS2R.32 R3, SR_CgaSize ;  /* 0x0000000000037805 */ /* 0x000fca0000008a00 */
[----:B------:R-:W-:-:S05]  /*11d0*/  IMAD R3, R3, -0xa0, RZ ;  /* 0xffffff6003037824 */ /* 0x000fca00078e02ff */
[----:B------:R-:W-:-:S14]  /*11e0*/  R2UR UR55, R3 ;  /* 0x00000000033772ca */ /* 0x000fdc00000e0000 */
[----:B------:R-:W3:Y:S01]  /*11f0*/  LDCU UR55, c[0x0][UR55+0x2a4] ;  /* 0x00005480373777ac */ /* 0x000ee20008000800 */
[----:B------:R-:W3:Y:S01]  /*1200*/  LDCU UR21, c[0x0][0xb24] ;  /* 0x00016480ff1577ac */ /* 0x000ee20008000800 */
[----:B------:R-:W3:Y:S01]  /*1210*/  LDCU UR42, c[0x0][0xb24] ;  /* 0x00016480ff2a77ac */ /* 0x000ee20008000800 */
[----:B-1----:R-:W-:Y:S01]  /*1220*/  I2FP.F32.U32 R3, UR45 ;  /* 0x0000002d00037c45 */ /* 0x002fe20008201000 */
[----:B------:R-:W1:Y:S04]  /*1230*/  LDCU UR23, c[0x0][0xb30] ;  /* 0x00016600ff1777ac */ /* 0x000e680008000800 */
[----:B--2---:R-:W-:Y:S01]  /*1240*/  FMUL R3, R3, UR5 ;  /* 0x0000000503037c20 */ /* 0x004fe20008400000 */
[----:B----4-:R-:W-:-:S05]  /*1250*/  I2FP.F32.U32 R2, UR46 ;  /* 0x0000002e00027c45 */ /* 0x010fca0008201000 */
[----:B------:R-:W2:Y:S01]  /*1260*/  F2I.U32.TRUNC.NTZ R3, R3 ;  /* 0x0000000300037305 */ /* 0x000ea2000020f000 */
[----:B---3--:R-:W-:Y:S01]  /*1270*/  FMUL R2, R2, UR4 ;  /* 0x0000000402027c20 */ /* 0x008fe20008400000 */
[----:B------:R-:W-:-:S04]  /*1280*/  ULOP3.LUT UR4, UR61, 0x1, URZ, 0xc0, !UPT ;  /* 0x000000013d047892 */ /* 0x000fc8000f8ec0ff */
[----:B------:R-:W-:Y:S02]  /*1290*/  UISETP.NE.U32.AND UP0, UPT, UR4, 0x1, UPT ;  /* 0x000000010400788c */ /* 0x000fe4000bf05070 */
[----:B------:R-:W3:Y:S02]  /*12a0*/  F2I.U32.TRUNC.NTZ R2, R2 ;  /* 0x0000000200027305 */ /* 0x000ee4000020f000 */
[----:B------:R-:W-:Y:S01]  /*12b0*/  USEL UR4, URZ, 0xa00, UP0 ;  /* 0x00000a00ff047887 */ /* 0x000fe20008000000 */
[----:B--2---:R-:W-:Y:S02]  /*12c0*/  R2UR UR5, R3 ;  /* 0x00000000030572ca */ /* 0x004fe400000e0000 */
[----:B---3--:R-:W-:Y:S02]  /*12d0*/  R2UR UR7, R2 ;  /* 0x00000000020772ca */ /* 0x008fe400000e0000 */
[----:B------:R-:W-:-:S09]  /*12e0*/  PRMT R2, RZ, 0x7610, R2 ;  /* 0x00007610ff027816 */ /* 0x000fd20000000002 */
[----:B------:R-:W-:-:S04]  /*12f0*/  UIADD3 UR6, UPT, UPT, -UR5, URZ, URZ ;  /* 0x000000ff05067290 */ /* 0x000fc8000fffe1ff */
[----:B------:R-:W-:Y:S02]  /*1300*/  UIMAD UR58, UR58, UR6, UR45 ;  /* 0x000000063a3a72a4 */ /* 0x000fe4000f8e022d */
[----:B------:R-:W-:-:S04]  /*1310*/  UIADD3 UR5, UPT, UPT, -UR7, URZ, URZ ;  /* 0x000000ff07057290 */ /* 0x000fc8000fffe1ff */
[----:B------:R-:W-:Y:S01]  /*1320*/  UIMAD UR55, UR55, UR5, UR46 ;  /* 0x00000005373772a4 */ /* 0x000fe2000f8e022e */
[----:B-1----:R-:W-:Y:S11]  /*1330*/  BRA.U UP5, `(.L_x_18) ;  /* 0x0000000105247547 */ /* 0x002ff6000b800000 */
[----:B------:R-:W-:-:S04]  /*1340*/  UISETP.NE.AND UP0, UPT, UR55, URZ, UPT ;  /* 0x000000ff3700728c */ /* 0x000fc8000bf05270 */
[----:B------:R-:W-:-:S04]  /*1350*/  UISETP.EQ.OR UP0, UPT, UR58, URZ, !UP0 ;  /* 0x000000ff3a00728c */ /* 0x000fc8000c702670 */
[----:B------:R-:W-:Y:S02]  /*1360*/  USEL UR6, URZ, 0x1, !UP0 ;  /* 0x00000001ff067887 */ /* 0x000fe4000c000000 */
[----:B------:R-:W-:-:S04]  /*1370*/  UISETP.NE.AND UP0, UPT, UR55, URZ, UPT ;  /* 0x000000ff3700728c */ /* 0x000fc8000bf05270 */
[----:B------:R-:W-:Y:S02]  /*1380*/  USEL UR5, URZ, 0x2, UP0 ;  /* 0x00000002ff057887 */ /* 0x000fe40008000000 */
[----:B------:R-:W-:-:S04]  /*1390*/  UISETP.NE.AND UP0, UPT, UR58, 0x1, UPT ;  /* 0x000000013a00788c */ /* 0x000fc8000bf05270 */
[----:B------:R-:W-:-:S04]  /*13a0*/  USEL UR5, UR5, 0x2, UP0 ;  /* 0x0000000205057887 */ /* 0x000fc80008000000 */
[----:B------:R-:W-:-:S06]  /*13b0*/  UIADD3 UR5, UPT, UPT, UR6, UR5, URZ ;  /* 0x0000000506057290 */ /* 0x000fcc000fffe0ff */
[----:B------:R-:W-:-:S07]  /*13c0*/  MOV R2, UR5 ;  /* 0x0000000500027c02 */ /* 0x000fce0008000f00 */
.L_x_18:
[----:B------:R-:W1:Y:S01]  /*13d0*/  S2UR UR36, SR_CTAID.Z ;  /* 0x00000000002479c3 */ /* 0x000e620000002700 */
[----:B------:R-:W-:-:S09]  /*13e0*/  UISETP.GE.AND UP0, UPT, UR21, 0x1, UPT ;  /* 0x000000011500788c */ /* 0x000fd2000bf06270 */
[----:B------:R-:W-:Y:S05]  /*13f0*/  BRA.U !UP0, `(.L_x_19) ;  /* 0x0000000108d07547 */ /* 0x000fea000b800000 */
[----:B------:R-:W2:Y:S01]  /*1400*/  LDCU.128 UR12, c[0x0][0xb10] ;  /* 0x00016200ff0c77ac */ /* 0x000ea20008000c00 */
[----:B------:R-:W3:Y:S01]  /*1410*/  LDCU UR22, c[0x0][0xb0c] ;  /* 0x00016180ff1677ac */ /* 0x000ee20008000800 */
[----:B------:R-:W4:Y:S01]  /*1420*/  LDCU UR7, c[0x0][0x370] ;  /* 0x00006e00ff0777ac */ /* 0x000f220008000800 */
[----:B------:R-:W1:Y:S01]  /*1430*/  LDCU UR8, c[0x0][0x374] ;  /* 0x00006e80ff0877ac */ /* 0x000e620008000800 */
[----:B------:R-:W1:Y:S01]  /*1440*/  LDCU UR9, c[0x0][0xb20] ;  /* 0x00016400ff0977ac */ /* 0x000e620008000800 */
[----:B--2---:R-:W-:Y:S02]  /*1450*/  UIMAD.WIDE.U32 UR10, UR45, UR12, URZ ;  /* 0x0000000c2d0a72a5 */ /* 0x004fe4000f8e00ff */
[----:B---3--:R-:W-:Y:S02]  /*1460*/  UISETP.NE.AND UP0, UPT, UR22, 0x1, UPT ;  /* 0x000000011600788c */ /* 0x008fe4000bf05270 */
[----:B------:R-:W-:Y:S02]  /*1470*/  UIMAD.WIDE.U32 UR16, UR46, UR15, URZ ;  /* 0x0000000f2e1072a5 */ /* 0x000fe4000f8e00ff */
[----:B----4-:R-:W-:Y:S01]  /*1480*/  UIMAD.WIDE.U32 UR18, UR7, UR12, URZ ;  /* 0x0000000c071272a5 */ /* 0x010fe2000f8e00ff */
[----:B------:R-:W-:Y:S01]  /*1490*/  UMOV UR10, UR11 ;  /* 0x0000000b000a7c82 */ /* 0x000fe20008000000 */
[----:B------:R-:W-:-:S02]  /*14a0*/  UISETP.NE.AND UP1, UPT, UR21, 0x1, UPT ;  /* 0x000000011500788c */ /* 0x000fc4000bf25270 */
[----:B------:R-:W-:Y:S01]  /*14b0*/  USHF.R.U32.HI UR6, URZ, UR13, UR10 ;  /* 0x0000000dff067299 */ /* 0x000fe2000801160a */
[----:B------:R-:W2:Y:S02]  /*14c0*/  LDCU.64 UR10, c[0x0][0xb28] ;  /* 0x00016500ff0a77ac */ /* 0x000ea40008000a00 */
[----:B------:R-:W-:Y:S01]  /*14d0*/  UMOV UR18, UR19 ;  /* 0x0000001300127c82 */ /* 0x000fe20008000000 */
[----:B------:R-:W-:Y:S02]  /*14e0*/  USEL UR6, UR45, UR6, !UP0 ;  /* 0x000000062d067287 */ /* 0x000fe4000c000000 */
[----:B------:R-:W-:Y:S02]  /*14f0*/  @UP0 USHF.R.U32.HI UR7, URZ, UR13, UR18 ;  /* 0x0000000dff070299 */ /* 0x000fe40008011612 */
[----:B------:R-:W-:Y:S02]  /*1500*/  UISETP.NE.AND UP0, UPT, UR14, 0x1, UPT ;  /* 0x000000010e00788c */ /* 0x000fe4000bf05270 */
[----:B-1----:R-:W-:Y:S01]  /*1510*/  UIMAD.WIDE.U32 UR12, UR8, UR15, URZ ;  /* 0x0000000f080c72a5 */ /* 0x002fe2000f8e00ff */
[----:B------:R-:W-:-:S02]  /*1520*/  UMOV UR5, UR17 ;  /* 0x0000001100057c82 */ /* 0x000fc40008000000 */
[----:B------:R-:W-:-:S04]  /*1530*/  USHF.R.U32.HI UR5, URZ, UR9, UR5 ;  /* 0x00000009ff057299 */ /* 0x000fc80008011605 */
[----:B------:R-:W-:Y:S01]  /*1540*/  UMOV UR12, UR13 ;  /* 0x0000000d000c7c82 */ /* 0x000fe20008000000 */
[----:B--2---:R-:W-:Y:S02]  /*1550*/  UIMAD.WIDE.U32 UR16, UR7, UR10, URZ ;  /* 0x0000000a071072a5 */ /* 0x004fe4000f8e00ff */
[----:B------:R-:W-:Y:S02]  /*1560*/  @UP0 USHF.R.U32.HI UR8, URZ, UR9, UR12 ;  /* 0x00000009ff080299 */ /* 0x000fe4000801160c */
[----:B------:R-:W-:Y:S02]  /*1570*/  USEL UR5, UR46, UR5, !UP0 ;  /* 0x000000052e057287 */ /* 0x000fe4000c000000 */
[----:B------:R-:W-:Y:S01]  /*1580*/  UIMAD.WIDE.U32 UR12, UR8, UR10, URZ ;  /* 0x0000000a080c72a5 */ /* 0x000fe2000f8e00ff */
[----:B------:R-:W-:Y:S02]  /*1590*/  UMOV UR16, UR17 ;  /* 0x0000001100107c82 */ /* 0x000fe40008000000 */
[----:B------:R-:W-:-:S04]  /*15a0*/  @UP1 USHF.R.U32.HI UR7, URZ, UR11, UR16 ;  /* 0x0000000bff071299 */ /* 0x000fc80008011610 */
[----:B------:R-:W-:Y:S01]  /*15b0*/  UMOV UR12, UR13 ;  /* 0x0000000d000c7c82 */ /* 0x000fe20008000000 */
[----:B------:R-:W-:Y:S02]  /*15c0*/  UIMAD UR9, UR7, UR21, URZ ;  /* 0x00000015070972a4 */ /* 0x000fe4000f8e02ff */
[----:B------:R-:W-:Y:S02]  /*15d0*/  @UP1 USHF.R.U32.HI UR8, URZ, UR11, UR12 ;  /* 0x0000000bff081299 */ /* 0x000fe4000801160c */
[----:B------:R-:W-:Y:S02]  /*15e0*/  UIMAD.WIDE.U32 UR12, UR5, UR10, URZ ;  /* 0x0000000a050c72a5 */ /* 0x000fe4000f8e00ff */
[----:B------:R-:W-:Y:S02]  /*15f0*/  UIMAD UR8, UR8, UR21, URZ ;  /* 0x00000015080872a4 */ /* 0x000fe4000f8e02ff */
[----:B------:R-:W-:Y:S02]  /*1600*/  UIADD3 UR12, UPT, UPT, -UR6, URZ, URZ ;  /* 0x000000ff060c7290 */ /* 0x000fe4000fffe1ff */
[----:B------:R-:W-:-:S02]  /*1610*/  UISETP.GE.AND UP0, UPT, UR5, UR8, UPT ;  /* 0x000000080500728c */ /* 0x000fc4000bf06270 */
[----:B------:R-:W-:Y:S02]  /*1620*/  UIMAD UR45, UR22, UR12, UR45 ;  /* 0x0000000c162d72a4 */ /* 0x000fe4000f8e022d */
[----:B------:R-:W-:Y:S02]  /*1630*/  UISETP.GE.OR UP0, UPT, UR6, UR9, UP0 ;  /* 0x000000090600728c */ /* 0x000fe40008706670 */
[----:B------:R-:W-:-:S03]  /*1640*/  UIMAD.WIDE.U32 UR8, UR6, UR10, URZ ;  /* 0x0000000a060872a5 */ /* 0x000fc6000f8e00ff */
[----:B------:R-:W-:Y:S02]  /*1650*/  UMOV UR10, UR13 ;  /* 0x0000000d000a7c82 */ /* 0x000fe40008000000 */
[----:B------:R-:W-:-:S04]  /*1660*/  USHF.R.U32.HI UR10, URZ, UR11, UR10 ;  /* 0x0000000bff0a7299 */ /* 0x000fc8000801160a */
[----:B------:R-:W-:Y:S02]  /*1670*/  USEL UR8, UR5, UR10, !UP1 ;  /* 0x0000000a05087287 */ /* 0x000fe4000c800000 */
[----:B------:R-:W-:Y:S02]  /*1680*/  @!UP0 USHF.R.U32.HI UR9, URZ, UR11, UR9 ;  /* 0x0000000bff098299 */ /* 0x000fe40008011609 */
[----:B------:R-:W-:Y:S02]  /*1690*/  UIADD3 UR10, UPT, UPT, -UR8, URZ, URZ ;  /* 0x000000ff080a7290 */ /* 0x000fe4000fffe1ff */
[----:B------:R-:W-:Y:S02]  /*16a0*/  @!UP0 USEL UR9, UR6, UR9, !UP1 ;  /* 0x0000000906098287 */ /* 0x000fe4000c800000 */
[----:B------:R-:W-:Y:S02]  /*16b0*/  UIMAD UR10, UR21, UR10, UR5 ;  /* 0x0000000a150a72a4 */ /* 0x000fe4000f8e0205 */
[----:B------:R-:W-:-:S02]  /*16c0*/  UIADD3 UR11, UPT, UPT, -UR5, URZ, URZ ;  /* 0x000000ff050b7290 */ /* 0x000fc4000fffe1ff */
[----:B------:R-:W-:Y:S02]  /*16d0*/  @!UP0 UIMAD UR7, UR10, UR7, UR9 ;  /* 0x000000070a0782a4 */ /* 0x000fe4000f8e0209 */
[----:B------:R-:W-:Y:S02]  /*16e0*/  @!UP0 UIADD3 UR8, UPT, UPT, UR8, -UR9, URZ ;  /* 0x8000000908088290 */ /* 0x000fe4000fffe0ff */
[----:B------:R-:W-:Y:S02]  /*16f0*/  UIMAD UR11, UR14, UR11, UR46 ;  /* 0x0000000b0e0b72a4 */ /* 0x000fe4000f8e022e */
[----:B------:R-:W-:-:S03]  /*1700*/  @!UP0 UIMAD UR5, UR8, UR21, UR6 ;  /* 0x00000015080582a4 */ /* 0x000fc6000f8e0206 */
[----:B------:R-:W-:Y:S01]  /*1710*/  @!UP0 UMOV UR6, UR7 ;  /* 0x0000000700068c82 */ /* 0x000fe20008000000 */
[----:B------:R-:W-:Y:S02]  /*1720*/  UIMAD UR46, UR5, UR14, UR11 ;  /* 0x0000000e052e72a4 */ /* 0x000fe4000f8e020b */
[----:B------:R-:W-:-:S12]  /*1730*/  UIMAD UR45, UR6, UR22, UR45 ;  /* 0x00000016062d72a4 */ /* 0x000fd8000f8e022d */
.L_x_19:
[----:B------:R-:W-:-:S09]  /*1740*/  UISETP.NE.AND UP0, UPT, UR23, 0x1, UPT ;  /* 0x000000011700788c */ /* 0x000fd2000bf05270 */
[----:B------:R-:W-:Y:S05]  /*1750*/  BRA.U UP0, `(.L_x_20) ;  /* 0x0000000100447547 */ /* 0x000fea000b800000 */
[----:B------:R-:W2:Y:S01]  /*1760*/  LDCU.128 UR8, c[0x0][0xb10] ;  /* 0x00016200ff0877ac */ /* 0x000ea20008000c00 */
[----:B------:R-:W3:Y:S01]  /*1770*/  LDCU UR14, c[0x0][0xb0c] ;  /* 0x00016180ff0e77ac */ /* 0x000ee20008000800 */
[----:B------:R-:W4:Y:S01]  /*1780*/  LDCU UR15, c[0x0][0xb20] ;  /* 0x00016400ff0f77ac */ /* 0x000f220008000800 */
[----:B--2---:R-:W-:Y:S02]  /*1790*/  UIMAD.WIDE.U32 UR6, UR45, UR8, URZ ;  /* 0x000000082d0672a5 */ /* 0x004fe4000f8e00ff */
[----:B------:R-:W-:Y:S02]  /*17a0*/  UIMAD.WIDE.U32 UR12, UR46, UR11, URZ ;  /* 0x0000000b2e0c72a5 */ /* 0x000fe4000f8e00ff */
[----:B---3--:R-:W-:-:S03]  /*17b0*/  UISETP.NE.AND UP0, UPT, UR14, 0x1, UPT ;  /* 0x000000010e00788c */ /* 0x008fc6000bf05270 */
[----:B------:R-:W-:Y:S02]  /*17c0*/  UMOV UR6, UR7 ;  /* 0x0000000700067c82 */ /* 0x000fe40008000000 */
[----:B------:R-:W-:Y:S01]  /*17d0*/  USHF.R.U32.HI UR6, URZ, UR9, UR6 ;  /* 0x00000009ff067299 */ /* 0x000fe20008011606 */
[----:B------:R-:W-:-:S03]  /*17e0*/  UMOV UR5, UR13 ;  /* 0x0000000d00057c82 */ /* 0x000fc60008000000 */
[----:B------:R-:W-:Y:S02]  /*17f0*/  USEL UR6, UR45, UR6, !UP0 ;  /* 0x000000062d067287 */ /* 0x000fe4000c000000 */
[----:B------:R-:W-:Y:S02]  /*1800*/  UISETP.NE.AND UP0, UPT, UR10, 0x1, UPT ;  /* 0x000000010a00788c */ /* 0x000fe4000bf05270 */
[----:B----4-:R-:W-:-:S04]  /*1810*/  USHF.R.U32.HI UR5, URZ, UR15, UR5 ;  /* 0x0000000fff057299 */ /* 0x010fc80008011605 */
[----:B------:R-:W-:-:S04]  /*1820*/  USEL UR5, UR46, UR5, !UP0 ;  /* 0x000000052e057287 */ /* 0x000fc8000c000000 */
[----:B------:R-:W-:Y:S02]  /*1830*/  UIADD3 UR7, UPT, UPT, UR6, -UR5, URZ ;  /* 0x8000000506077290 */ /* 0x000fe4000fffe0ff */
[----:B------:R-:W-:Y:S02]  /*1840*/  UIADD3 UR5, UPT, UPT, -UR6, UR5, URZ ;  /* 0x0000000506057290 */ /* 0x000fe4000fffe1ff */
[----:B------:R-:W-:Y:S02]  /*1850*/  UIMAD UR46, UR7, UR10, UR46 ;  /* 0x0000000a072e72a4 */ /* 0x000fe4000f8e022e */
[----:B------:R-:W-:-:S12]  /*1860*/  UIMAD UR45, UR5, UR14, UR45 ;  /* 0x0000000e052d72a4 */ /* 0x000fd8000f8e022d */
.L_x_20:
[----:B------:R-:W-:Y:S01]  /*1870*/  UISETP.NE.AND UP0, UPT, UR20, 0x2, UPT ;  /* 0x000000021400788c */ /* 0x000fe2000bf05270 */
[----:B------:R-:W-:Y:S09]  /*1880*/  BRA.U !UP6, `(.L_x_21) ;  /* 0x000000010e0c7547 */ /* 0x000ff2000b800000 */
[----:B------:R-:W-:Y:S01]  /*1890*/  UCGABAR_WAIT ;  /* 0x0000000000007dc7 */ /* 0x000fe20008000000 */
[----:B------:R-:W-:Y:S01]  /*18a0*/  CCTL.IVALL ;  /* 0x00000000ff00798f */ /* 0x000fe20002000000 */
[----:B------:R-:W-:Y:S05]  /*18b0*/  BRA `(.L_x_22) ;  /* 0x0000000000047947 */ /* 0x000fea0003800000 */
.L_x_21:
[----:B------:R-:W-:Y:S06]  /*18c0*/  BAR.SYNC.DEFER_BLOCKING 0x0 ;  /* 0x0000000000007b1d */ /* 0x000fec0000010000 */
.L_x_22:
[----:B------:R-:W-:Y:S05]  /*18d0*/  BRA.U UP0, `(.L_x_23) ;  /* 0x0000002100347547 */ /* 0x000fea000b800000 */
[----:B------:R-:W2:Y:S01]  /*18e0*/  LDCU UR7, c[0x0][0x38c] ;  /* 0x00007180ff0777ac */ /* 0x000ea20008000800 */
[----:B------:R-:W-:Y:S01]  /*18f0*/  PLOP3.LUT P1, PT, PT, PT, UP3, 0x80, 0x8 ;  /* 0x000000000008781c */ /* 0x000fe20003f2f038 */
[----:B------:R-:W-:Y:S01]  /*1900*/  IMAD.MOV.U32 R12, RZ, RZ, 0x1 ;  /* 0x00000001ff0c7424 */ /* 0x000fe200078e00ff */
[----:B------:R-:W-:Y:S01]  /*1910*/  ISETP.EQ.OR P2, PT, R0, RZ, P3 ;  /* 0x000000ff0000720c */ /* 0x000fe20001f42670 */
[----:B------:R-:W-:Y:S01]  /*1920*/  UMOV UR8, 0x400 ;  /* 0x0000040000087882 */ /* 0x000fe20000000000 */
[----:B------:R-:W-:Y:S01]  /*1930*/  UISETP.NE.AND UP1, UPT, UR20, URZ, UPT ;  /* 0x000000ff1400728c */ /* 0x000fe2000bf25270 */
[----:B------:R-:W-:Y:S01]  /*1940*/  PLOP3.LUT P1, PT, P1, PT, PT, 0x8, 0x80 ;  /* 0x000000000080781c */ /* 0x000fe20000f2e170 */
[----:B------:R-:W-:Y:S01]  /*1950*/  USEL UR26, URZ, 0x1, UP4 ;  /* 0x00000001ff1a7887 */ /* 0x000fe2000a000000 */
[----:B------:R-:W-:Y:S01]  /*1960*/  CS2R R10, SRZ ;  /* 0x00000000000a7805 */ /* 0x000fe2000001ff00 */
[----:B------:R-:W-:Y:S01]  /*1970*/  IMAD.MOV.U32 R9, RZ, RZ, RZ ;  /* 0x000000ffff097224 */ /* 0x000fe200078e00ff */
[----:B------:R-:W3:Y:S01]  /*1980*/  LDCU UR40, c[0x0][0x370] ;  /* 0x00006e00ff2877ac */ /* 0x000ee20008000800 */
[----:B------:R-:W-:Y:S01]  /*1990*/  IMAD.MOV.U32 R8, RZ, RZ, 0x1 ;  /* 0x00000001ff087424 */ /* 0x000fe200078e00ff */
[----:B------:R-:W4:Y:S01]  /*19a0*/  LDCU.64 UR28, c[0x0][0x348] ;  /* 0x00006900ff1c77ac */ /* 0x000f220008000a00 */
[----:B--2---:R-:W-:-:S02]  /*19b0*/  UIADD3 UR6, UPT, UPT, UR7, 0x1f, URZ ;  /* 0x0000001f07067890 */ /* 0x004fc4000fffe0ff */
[----:B------:R-:W-:Y:S02]  /*19c0*/  USHF.R.U32.HI UR47, URZ, 0x5, UR4 ;  /* 0x00000005ff2f7899 */ /* 0x000fe40008011604 */
[----:B------:R-:W-:Y:S02]  /*19d0*/  USHF.R.S32.HI UR5, URZ, 0x1f, UR6 ;  /* 0x0000001fff057899 */ /* 0x000fe40008011406 */
[----:B------:R-:W-:Y:S02]  /*19e0*/  UIADD3 UR48, UPT, UPT, UR7, 0x3e, URZ ;  /* 0x0000003e07307890 */ /* 0x000fe4000fffe0ff */
[----:B------:R-:W-:Y:S02]  /*19f0*/  ULEA.HI UR5, UR5, UR6, URZ, 0x5 ;  /* 0x0000000605057291 */ /* 0x000fe4000f8f28ff */
[----:B------:R-:W-:Y:S02]  /*1a00*/  ULEA UR6, UR61, UR8, 0x18 ;  /* 0x000000083d067291 */ /* 0x000fe4000f8ec0ff */
[----:B------:R-:W-:-:S02]  /*1a10*/  USHF.R.S32.HI UR43, URZ, 0x5, UR5 ;  /* 0x00000005ff2b7899 */ /* 0x000fc40008011405 */
[----:B------:R-:W-:Y:S02]  /*1a20*/  UIADD3 UR5, UPT, UPT, UR7, -0x1, URZ ;  /* 0xffffffff07057890 */ /* 0x000fe4000fffe0ff */
[----:B------:R-:W-:Y:S02]  /*1a30*/  UISETP.LT.U32.AND UP0, UPT, UR43, 0x1d, UPT ;  /* 0x0000001d2b00788c */ /* 0x000fe4000bf01070 */
[----:B------:R-:W-:Y:S02]  /*1a40*/  UISETP.GE.U32.AND UP2, UPT, UR5, -0x3f, UPT ;  /* 0xffffffc10500788c */ /* 0x000fe4000bf46070 */
[----:B------:R-:W-:Y:S01]  /*1a50*/  USEL UR41, UR43, 0x1d, UP0 ;  /* 0x0000001d2b297887 */ /* 0x000fe20008000000 */
[----:B------:R-:W2:Y:S03]  /*1a60*/  LDCU UR39, c[0x0][0x374] ;  /* 0x00006e80ff2777ac */ /* 0x000ea60008000800 */
[----:B------:R-:W-:-:S02]  /*1a70*/  UIADD3 UR21, UPT, UPT, UR41, -0x1, URZ ;  /* 0xffffffff29157890 */ /* 0x000fc4000fffe0ff */
[----:B------:R-:W-:-:S03]  /*1a80*/  USEL UR26, UR26, 0x2, UP1 ;  /* 0x000000021a1a7887 */ /* 0x000fc60008800000 */
[----:B------:R-:W-:Y:S02]  /*1a90*/  @UP2 UIADD3 UR21, UPT, UPT, UR41, URZ, URZ ;  /* 0x000000ff29152290 */ /* 0x000fe4000fffe0ff */
[----:B------:R-:W-:Y:S02]  /*1aa0*/  UIADD3 UR5, UPT, UPT, UR6, 0x13c00, UR4 ;  /* 0x00013c0006057890 */ /* 0x000fe4000fffe004 */
[----:B------:R-:W-:Y:S02]  /*1ab0*/  UIADD3 UR44, UPT, UPT, UR43, -UR41, URZ ;  /* 0x800000292b2c7290 */ /* 0x000fe4000fffe0ff */
[----:B------:R-:W-:Y:S01]  /*1ac0*/  UIADD3 UR21, UPT, UPT, UR21, 0x1, URZ ;  /* 0x0000000115157890 */ /* 0x000fe2000fffe0ff */
[----:B---34-:R-:W-:-:S11]  /*1ad0*/  UMOV UR13, URZ ;  /* 0x000000ff000d7c82 */ /* 0x018fd60008000000 */
.L_x_43:
[----:B------:R-:W-:-:S09]  /*1ae0*/  UISETP.NE.AND UP0, UPT, UR61, URZ, UPT ;  /* 0x000000ff3d00728c */ /* 0x000fd2000bf05270 */
[----:B-1----:R-:W-:Y:S05]  /*1af0*/  BRA.U UP0, `(.L_x_24) ;  /* 0x0000000100287547 */ /* 0x002fea000b800000 */
[----:B------:R-:W-:Y:S02]  /*1b00*/  LEA R0, R9, UR6, 0x3 ;  /* 0x0000000609007c11 */ /* 0x000fe4000f8e18ff */
[----:B------:R-:W-:-:S04]  /*1b10*/  SHF.L.U32 R3, R8, 0x1f, RZ ;  /* 0x0000001f08037819 */ /* 0x000fc800000006ff */
[----:B------:R-:W3:Y:S02]  /*1b20*/  SYNCS.PHASECHK.TRANS64.TRYWAIT P0, [R0+URZ+0x260], R3 ;  /* 0x00026003000075a7 */ /* 0x000ee400080011ff */
[----:B---3--:R-:W-:Y:S05]  /*1b30*/  @!P0 BRA `(.L_x_25) ;  /* 0x0000007000888947 */ /* 0x008fea0003800000 */
.L_x_132:
[----:B------:R4:W-:Y:S01]  /*1b40*/  SYNCS.ARRIVE.TRANS64.A1T0 RZ, [R0+URZ+0x250], RZ ;  /* 0x000250ff00ff79a7 */ /* 0x0009e200081000ff */
[----:B------:R-:W-:-:S05]  /*1b50*/  VIADD R9, R9, 0x1 ;  /* 0x0000000109097836 */ /* 0x000fca0000000000 */
[----:B------:R-:W-:-:S04]  /*1b60*/  ISETP.NE.AND P0, PT, R9, 0x2, PT ;  /* 0x000000020900780c */ /* 0x000fc80003f05270 */
[----:B---3--:R-:W-:Y:S02]  /*1b70*/  SEL R3, RZ, 0x1, P0 ;  /* 0x00000001ff037807 */ /* 0x008fe40000000000 */
[----:B------:R-:W-:Y:S02]  /*1b80*/  SEL R9, R9, RZ, P0 ;  /* 0x000000ff09097207 */ /* 0x000fe40000000000 */
[----:B------:R-:W-:-:S07]  /*1b90*/  LOP3.LUT R8, R8, R3, RZ, 0x3c, !PT ;  /* 0x0000000308087212 */ /* 0x000fce00078e3cff */
.L_x_24:
[----:B------:R-:W-:Y:S01]  /*1ba0*/  ULEA UR7, UR13, UR6, 0x3 ;  /* 0x000000060d077291 */ /* 0x000fe2000f8e18ff */
[----:B----4-:R-:W-:Y:S01]  /*1bb0*/  SHF.L.U32 R0, R12, 0x1f, RZ ;  /* 0x0000001f0c007819 */ /* 0x010fe200000006ff */
[----:B------:R-:W-:Y:S02]  /*1bc0*/  UISETP.GE.U32.AND UP0, UPT, UR48, 0x3f, UPT ;  /* 0x0000003f3000788c */ /* 0x000fe4000bf06070 */
[----:B------:R-:W-:Y:S02]  /*1bd0*/  USHF.L.U32 UR35, UR45, 0x6, URZ ;  /* 0x000000062d237899 */ /* 0x000fe400080006ff */
[----:B------:R-:W-:Y:S01]  /*1be0*/  UIMAD UR19, UR46, 0xa0, UR47 ;  /* 0x000000a02e1378a4 */ /* 0x000fe2000f8e022f */
[----:B------:R-:W-:Y:S02]  /*1bf0*/  UMOV UR14, URZ ;  /* 0x000000ff000e7c82 */ /* 0x000fe40008000000 */
[----:B------:R3:W4:Y:S02]  /*1c00*/  SYNCS.PHASECHK.TRANS64.TRYWAIT P0, [UR7+0xe8], R0 ;  /* 0x0000e800ff0075a7 */ /* 0x0007240008001107 */
[----:B------:R-:W-:Y:S07]  /*1c10*/  BRA.U !UP0, `(.L_x_26) ;  /* 0x0000000108bc7547 */ /* 0x000fee000b800000 */
[----:B------:R-:W-:Y:S01]  /*1c20*/  UMOV UR9, URZ ;  /* 0x000000ff00097c82 */ /* 0x000fe20008000000 */
[----:B------:R-:W-:-:S05]  /*1c30*/  UMOV UR7, UR13 ;  /* 0x0000000d00077c82 */ /* 0x000fca0008000000 */
.L_x_32:
[----:B------:R-:W-:Y:S01]  /*1c40*/  @!P3 MOV R2, 0x1c00 ;  /* 0x00001c000002b802 */ /* 0x000fe20000000f00 */
[----:B------:R-:W-:Y:S01]  /*1c50*/  ULEA UR33, UR7, UR6, 0x3 ;  /* 0x0000000607217291 */ /* 0x000fe2000f8e18ff */
[----:B-12-4-:R-:W-:Y:S11]  /*1c60*/  @P0 BRA `(.L_x_27) ;  /* 0x00000000000c0947 */ /* 0x016ff60003800000 */
[----:B------:R-:W-:Y:S04]  /*1c70*/  SHF.L.U32 R3, R12, 0x1f, RZ ;  /* 0x0000001f0c037819 */ /* 0x000fe800000006ff */
[----:B------:R-:W4:Y:S02]  /*1c80*/  SYNCS.PHASECHK.TRANS64.TRYWAIT P0, [UR33+0xe8], R3 ;  /* 0x0000e803ff0075a7 */ /* 0x000f240008001121 */
[----:B----4-:R-:W-:Y:S05]  /*1c90*/  @!P0 BRA `(.L_x_28) ;  /* 0x0000007000448947 */ /* 0x010fea0003800000 */
.L_x_27:
[----:B------:R4:W-:Y:S01]  /*1ca0*/  @!P3 SYNCS.ARRIVE.TRANS64 RZ, [UR33], R2 ;  /* 0x00000002ffffb9a7 */ /* 0x0009e20008000021 */
[----:B------:R-:W-:Y:S04]  /*1cb0*/  ULOP3.LUT UR8, UR26, 0x2, URZ, 0xfc, !UPT ;  /* 0x000000021a087892 */ /* 0x000fe8000f8efcff */
[----:B------:R-:W-:Y:S09]  /*1cc0*/  UISETP.NE.AND UP0, UPT, UR8, 0x2, UPT ;  /* 0x000000020800788c */ /* 0x000ff2000bf05270 */
[----:B------:R-:W-:Y:S05]  /*1cd0*/  BRA.U UP0, `(.L_x_29) ;  /* 0x0000000100047547 */ /* 0x000fea000b800000 */
[----:B-12---:R-:W-:Y:S05]  /*1ce0*/  BPT.TRAP 0x1 ;  /* 0x000000040000795c */ /* 0x006fea0000300000 */
.L_x_29:
[----:B------:R-:W-:Y:S04]  /*1cf0*/  BSSY.RECONVERGENT B0, `(.L_x_30) ;  /* 0x0000003000007945 */ /* 0x000fe80003800200 */
[----:B------:R-:W-:Y:S05]  /*1d00*/  @P2 BRA `(.L_x_31) ;  /* 0x0000000000042947 */ /* 0x000fea0003800000 */
[----:B-12---:R-:W-:Y:S05]  /*1d10*/  BPT.TRAP 0x1 ;  /* 0x000000040000795c */ /* 0x006fea0000300000 */
.L_x_31:
[----:B-12---:R-:W-:Y:S05]  /*1d20*/  BSYNC.RECONVERGENT B0 ;  /* 0x0000000000007941 */ /* 0x006fea0003800200 */
.L_x_30:
[----:B------:R-:W-:Y:S02]  /*1d30*/  UIADD3 UR8, UPT, UPT, UR7, 0x1, URZ ;  /* 0x0000000107087890 */ /* 0x000fe4000fffe0ff */
[----:B------:R-:W-:Y:S02]  /*1d40*/  UIADD3 UR14, UP1, UPT, UR28, 0x80, URZ ;  /* 0x000000801c0e7890 */ /* 0x000fe4000ff3e0ff */
[----:B------:R-:W-:Y:S02]  /*1d50*/  UISETP.NE.AND UP0, UPT, UR8, 0x1d, UPT ;  /* 0x0000001d0800788c */ /* 0x000fe4000bf05270 */
[----:B------:R-:W-:Y:S02]  /*1d60*/  ULEA UR32, UR7, UR6, 0xb ;  /* 0x0000000607207291 */ /* 0x000fe4000f8e58ff */
[----:B------:R-:W-:Y:S02]  /*1d70*/  USEL UR10, URZ, 0x1, UP0 ;  /* 0x00000001ff0a7887 */ /* 0x000fe40008000000 */
[----:B------:R-:W-:Y:S02]  /*1d80*/  USEL UR13, UR8, URZ, UP0 ;  /* 0x000000ff080d7287 */ /* 0x000fe40008000000 */
[----:B------:R-:W-:Y:S02]  /*1d90*/  USHF.L.U32 UR34, UR9, 0x5, URZ ;  /* 0x0000000509227899 */ /* 0x000fe400080006ff */
[----:B------:R-:W-:Y:S01]  /*1da0*/  ULEA UR8, UR13, UR6, 0x3 ;  /* 0x000000060d087291 */ /* 0x000fe2000f8e18ff */
[----:B------:R-:W-:Y:S01]  /*1db0*/  LOP3.LUT R12, R12, UR10, RZ, 0x3c, !PT ;  /* 0x0000000a0c0c7c12 */ /* 0x000fe2000f8e3cff */
[----:B------:R-:W-:Y:S02]  /*1dc0*/  UIADD3.X UR15, UPT, UPT, URZ, UR29, URZ, UP1, !UPT ;  /* 0x0000001dff0f7290 */ /* 0x000fe40008ffe4ff */
[----:B------:R-:W-:Y:S01]  /*1dd0*/  UIADD3 UR32, UPT, UPT, UR32, 0x5400, URZ ;  /* 0x0000540020207890 */ /* 0x000fe2000fffe0ff */
[----:B---3--:R-:W-:Y:S01]  /*1de0*/  SHF.L.U32 R0, R12, 0x1f, RZ ;  /* 0x0000001f0c007819 */ /* 0x008fe200000006ff */
[----:B------:R-:W-:Y:S02]  /*1df0*/  UIMAD UR16, UR7, 0x1400, UR4 ;  /* 0x00001400071078a4 */ /* 0x000fe4000f8e0204 */
[----:B------:R-:W-:Y:S01]  /*1e00*/  UIADD3 UR10, UP0, UPT, UR28, 0x180, URZ ;  /* 0x000001801c0a7890 */ /* 0x000fe2000ff1e0ff */
[----:B------:R1:W2:Y:S01]  /*1e10*/  SYNCS.PHASECHK.TRANS64.TRYWAIT P0, [UR8+0xe8], R0 ;  /* 0x0000e800ff0075a7 */ /* 0x0002a20008001108 */
[----:B------:R-:W-:Y:S01]  /*1e20*/  UIADD3 UR16, UPT, UPT, UR6, 0x13c00, UR16 ;  /* 0x00013c0006107890 */ /* 0x000fe2000fffe010 */
[----:B------:R-:W-:Y:S01]  /*1e30*/  UMOV UR22, 0x0 ;  /* 0x0000000000167882 */ /* 0x000fe20000000000 */
[----:B------:R-:W-:Y:S01]  /*1e40*/  UMOV UR23, 0x10000000 ;  /* 0x1000000000177882 */ /* 0x000fe20000000000 */
[----:B------:R-:W-:Y:S01]  /*1e50*/  UIADD3.X UR11, UPT, UPT, URZ, UR29, URZ, UP0, !UPT ;  /* 0x0000001dff0b7290 */ /* 0x000fe200087fe4ff */
[----:B------:R3:W-:Y:S01]  /*1e60*/  UTMALDG.3D [UR32], [UR14], desc[UR22] ;  /* 0x000016200e0075b4 */ /* 0x0007e20008011000 */
[----:B------:R-:W-:Y:S01]  /*1e70*/  UIADD3 UR9, UPT, UPT, UR9, 0x1, URZ ;  /* 0x0000000109097890 */ /* 0x000fe2000fffe0ff */
[----:B------:R-:W-:Y:S01]  /*1e80*/  UMOV UR7, 0x30000 ;  /* 0x0003000000077882 */ /* 0x000fe20000000000 */
[----:B------:R-:W-:Y:S01]  /*1e90*/  UMOV UR20, UR36 ;  /* 0x0000002400147c82 */ /* 0x000fe20008000000 */
[----:B------:R-:W-:Y:S01]  /*1ea0*/  UMOV UR17, UR33 ;  /* 0x0000002100117c82 */ /* 0x000fe20008000000 */
[----:B------:R-:W-:Y:S01]  /*1eb0*/  UMOV UR18, UR34 ;  /* 0x0000002200127c82 */ /* 0x000fe20008000000 */
[----:B------:R-:W-:Y:S02]  /*1ec0*/  UISETP.NE.AND UP0, UPT, UR9, UR21, UPT ;  /* 0x000000150900728c */ /* 0x000fe4000bf05270 */
[----:B------:R4:W-:Y:S01]  /*1ed0*/  UTMALDG.3D.MULTICAST [UR16], [UR10], UR7, desc[UR22] ;  /* 0x000016100a0073b4 */ /* 0x0009e20008011807 */
[----:B---3--:R-:W-:Y:S01]  /*1ee0*/  UMOV UR14, UR21 ;  /* 0x00000015000e7c82 */ /* 0x008fe20008000000 */
[----:B----4-:R-:W-:Y:S05]  /*1ef0*/  UMOV UR7, UR13 ;  /* 0x0000000d00077c82 */ /* 0x010fea0008000000 */
[----:B------:R-:W-:Y:S05]  /*1f00*/  BRA.U UP0, `(.L_x_32) ;  /* 0xfffffffd004c7547 */ /* 0x000fea000b83ffff */
.L_x_26:
[----:B------:R-:W-:Y:S01]  /*1f10*/  ULEA UR7, UR13, UR6, 0x3 ;  /* 0x000000060d077291 */ /* 0x000fe2000f8e18ff */
[----:B-1-3--:R-:W-:Y:S01]  /*1f20*/  SHF.L.U32 R0, R12, 0x1f, RZ ;  /* 0x0000001f0c007819 */ /* 0x00afe200000006ff */
[----:B------:R-:W-:Y:S01]  /*1f30*/  @!P1 SYNCS.ARRIVE.TRANS64.A1T0 RZ, [UR6+0x1e8], RZ ;  /* 0x0001e8ffffff99a7 */ /* 0x000fe20008100006 */
[----:B------:R-:W-:-:S06]  /*1f40*/  UISETP.GT.AND UP0, UPT, UR43, UR41, UPT ;  /* 0x000000292b00728c */ /* 0x000fcc000bf04270 */
[----:B--2-4-:R1:W2:Y:S03]  /*1f50*/  SYNCS.PHASECHK.TRANS64.TRYWAIT P0, [UR7+0xe8], R0 ;  /* 0x0000e800ff0075a7 */ /* 0x0142a60008001107 */
[----:B------:R-:W-:Y:S05]  /*1f60*/  BRA.U !UP0, `(.L_x_33) ;  /* 0x0000000108bc7547 */ /* 0x000fea000b800000 */
[----:B------:R-:W-:Y:S01]  /*1f70*/  UIADD3 UR15, UPT, UPT, UR44, UR14, URZ ;  /* 0x0000000e2c0f7290 */ /* 0x000fe2000fffe0ff */
[----:B------:R-:W-:-:S11]  /*1f80*/  UMOV UR7, UR13 ;  /* 0x0000000d00077c82 */ /* 0x000fd60008000000 */
.L_x_39:
[----:B--2---:R-:W-:Y:S01]  /*1f90*/  @!P3 MOV R2, 0x1c00 ;  /* 0x00001c000002b802 */ /* 0x004fe20000000f00 */
[----:B---3--:R-:W-:Y:S01]  /*1fa0*/  ULEA UR9, UR7, UR6, 0x3 ;  /* 0x0000000607097291 */ /* 0x008fe2000f8e18ff */
[----:B--2-4-:R-:W-:Y:S11]  /*1fb0*/  @P0 BRA `(.L_x_34) ;  /* 0x00000000000c0947 */ /* 0x014ff60003800000 */
[----:B------:R-:W-:Y:S04]  /*1fc0*/  SHF.L.U32 R3, R12, 0x1f, RZ ;  /* 0x0000001f0c037819 */ /* 0x000fe800000006ff */
[----:B------:R-:W2:Y:S02]  /*1fd0*/  SYNCS.PHASECHK.TRANS64.TRYWAIT P0, [UR9+0xe8], R3 ;  /* 0x0000e803ff0075a7 */ /* 0x000ea40008001109 */
[----:B--2---:R-:W-:Y:S05]  /*1fe0*/  @!P0 BRA `(.L_x_35) ;  /* 0x0000006c00888947 */ /* 0x004fea0003800000 */
.L_x_34:
[----:B------:R2:W-:Y:S01]  /*1ff0*/  @!P3 SYNCS.ARRIVE.TRANS64 RZ, [UR9], R2 ;  /* 0x00000002ffffb9a7 */ /* 0x0005e20008000009 */
[----:B------:R-:W-:Y:S04]  /*2000*/  ULOP3.LUT UR8, UR26, 0x2, URZ, 0xfc, !UPT ;  /* 0x000000021a087892 */ /* 0x000fe8000f8efcff */
[----:B------:R-:W-:Y:S09]  /*2010*/  UISETP.NE.AND UP0, UPT, UR8, 0x2, UPT ;  /* 0x000000020800788c */ /* 0x000ff2000bf05270 */
[----:B------:R-:W-:Y:S05]  /*2020*/  BRA.U UP0, `(.L_x_36) ;  /* 0x0000000100047547 */ /* 0x000fea000b800000 */
[----:B------:R-:W-:Y:S05]  /*2030*/  BPT.TRAP 0x1 ;  /* 0x000000040000795c */ /* 0x000fea0000300000 */
.L_x_36:
[----:B------:R-:W-:Y:S04]  /*2040*/  BSSY.RECONVERGENT B0, `(.L_x_37) ;  /* 0x0000003000007945 */ /* 0x000fe80003800200 */
[----:B------:R-:W-:Y:S05]  /*2050*/  @P2 BRA `(.L_x_38) ;  /* 0x0000000000042947 */ /* 0x000fea0003800000 */
[----:B------:R-:W-:Y:S05]  /*2060*/  BPT.TRAP 0x1 ;  /* 0x000000040000795c */ /* 0x000fea0000300000 */
.L_x_38:
[----:B------:R-:W-:Y:S05]  /*2070*/  BSYNC.RECONVERGENT B0 ;  /* 0x0000000000007941 */ /* 0x000fea0003800200 */
.L_x_37:
[----:B------:R-:W-:Y:S02]  /*2080*/  UIADD3 UR8, UPT, UPT, UR7, 0x1, URZ ;  /* 0x0000000107087890 */ /* 0x000fe4000fffe0ff */
[----:B------:R-:W-:Y:S02]  /*2090*/  UIADD3 UR22, UP1, UPT, UR28, 0x80, URZ ;  /* 0x000000801c167890 */ /* 0x000fe4000ff3e0ff */
[----:B------:R-:W-:Y:S02]  /*20a0*/  UISETP.NE.AND UP0, UPT, UR8, 0x1d, UPT ;  /* 0x0000001d0800788c */ /* 0x000fe4000bf05270 */
[----:B------:R-:W-:Y:S02]  /*20b0*/  UIADD3.X UR23, UPT, UPT, URZ, UR29, URZ, UP1, !UPT ;  /* 0x0000001dff177290 */ /* 0x000fe40008ffe4ff */
[----:B------:R-:W-:Y:S02]  /*20c0*/  USEL UR10, URZ, 0x1, UP0 ;  /* 0x00000001ff0a7887 */ /* 0x000fe40008000000 */
[----:B------:R-:W-:Y:S02]  /*20d0*/  USEL UR13, UR8, URZ, UP0 ;  /* 0x000000ff080d7287 */ /* 0x000fe40008000000 */
[----:B------:R-:W-:Y:S02]  /*20e0*/  UIADD3 UR24, UP0, UPT, UR28, 0x180, URZ ;  /* 0x000001801c187890 */ /* 0x000fe4000ff1e0ff */
[----:B------:R-:W-:Y:S01]  /*20f0*/  ULEA UR8, UR13, UR6, 0x3 ;  /* 0x000000060d087291 */ /* 0x000fe2000f8e18ff */
[----:B------:R-:W-:Y:S01]  /*2100*/  LOP3.LUT R12, R12, UR10, RZ, 0x3c, !PT ;  /* 0x0000000a0c0c7c12 */ /* 0x000fe2000f8e3cff */
[----:B------:R-:W-:Y:S02]  /*2110*/  USHF.L.U32 UR10, UR14, 0x5, URZ ;  /* 0x000000050e0a7899 */ /* 0x000fe400080006ff */
[----:B------:R-:W-:Y:S01]  /*2120*/  UIMAD UR16, UR7, 0x1400, UR5 ;  /* 0x00001400071078a4 */ /* 0x000fe2000f8e0205 */
[----:B-1----:R-:W-:Y:S01]  /*2130*/  SHF.L.U32 R0, R12, 0x1f, RZ ;  /* 0x0000001f0c007819 */ /* 0x002fe200000006ff */
[----:B------:R-:W-:Y:S02]  /*2140*/  UIADD3.X UR25, UPT, UPT, URZ, UR29, URZ, UP0, !UPT ;  /* 0x0000001dff197290 */ /* 0x000fe400087fe4ff */
[----:B------:R-:W-:Y:S01]  /*2150*/  UIADD3 UR14, UPT, UPT, UR14, 0x1, URZ ;  /* 0x000000010e0e7890 */ /* 0x000fe2000fffe0ff */
[----:B------:R3:W4:Y:S01]  /*2160*/  SYNCS.PHASECHK.TRANS64.TRYWAIT P0, [UR8+0xe8], R0 ;  /* 0x0000e800ff0075a7 */ /* 0x0007220008001108 */
[----:B------:R-:W-:Y:S01]  /*2170*/  ULEA UR8, UR7, UR6, 0xb ;  /* 0x0000000607087291 */ /* 0x000fe2000f8e58ff */
[----:B------:R-:W-:Y:S01]  /*2180*/  UMOV UR30, 0x0 ;  /* 0x00000000001e7882 */ /* 0x000fe20000000000 */
[----:B------:R-:W-:Y:S02]  /*2190*/  UMOV UR31, 0x10000000 ;  /* 0x10000000001f7882 */ /* 0x000fe40000000000 */
[----:B------:R-:W-:Y:S01]  /*21a0*/  UIADD3 UR8, UPT, UPT, UR8, 0x5400, URZ ;  /* 0x0000540008087890 */ /* 0x000fe2000fffe0ff */
[----:B------:R-:W-:Y:S01]  /*21b0*/  UMOV UR11, UR35 ;  /* 0x00000023000b7c82 */ /* 0x000fe20008000000 */
[----:B------:R-:W-:Y:S01]  /*21c0*/  UMOV UR12, UR36 ;  /* 0x00000024000c7c82 */ /* 0x000fe20008000000 */
[----:B------:R-:W-:Y:S01]  /*21d0*/  UMOV UR27, 0x30000 ;  /* 0x00030000001b7882 */ /* 0x000fe20000000000 */
[----:B------:R-:W-:Y:S01]  /*21e0*/  UMOV UR20, UR36 ;  /* 0x0000002400147c82 */ /* 0x000fe20008000000 */
[----:B------:R-:W-:Y:S01]  /*21f0*/  UMOV UR17, UR9 ;  /* 0x0000000900117c82 */ /* 0x000fe20008000000 */
[----:B------:R-:W-:Y:S01]  /*2200*/  UMOV UR18, UR10 ;  /* 0x0000000a00127c82 */ /* 0x000fe20008000000 */
[----:B------:R-:W-:Y:S02]  /*2210*/  UISETP.NE.AND UP0, UPT, UR14, UR15, UPT ;  /* 0x0000000f0e00728c */ /* 0x000fe4000bf05270 */
[----:B------:R3:W-:Y:S01]  /*2220*/  UTMALDG.3D [UR8], [UR22], desc[UR30] ;  /* 0x00001e08160075b4 */ /* 0x0007e20008011000 */
[----:B------:R-:W-:Y:S01]  /*2230*/  UMOV UR7, UR13 ;  /* 0x0000000d00077c82 */ /* 0x000fe20008000000 */
[----:B------:R3:W-:Y:S05]  /*2240*/  UTMALDG.3D.MULTICAST [UR16], [UR24], UR27, desc[UR30] ;  /* 0x00001e10180073b4 */ /* 0x0007ea000801181b */
[----:B------:R-:W-:Y:S05]  /*2250*/  BRA.U UP0, `(.L_x_39) ;  /* 0xfffffffd004c7547 */ /* 0x000fea000b83ffff */
.L_x_33:
[C---:B------:R-:W-:Y:S01]  /*2260*/  LEA R3, R11.reuse, UR6, 0x3 ;  /* 0x000000060b037c11 */ /* 0x040fe2000f8e18ff */
[----:B------:R-:W-:Y:S01]  /*2270*/  NOP ;  /* 0x0000000000007918 */ /* 0x000fe20000000000 */
[----:B-1-3--:R-:W-:Y:S02]  /*2280*/  SHF.L.U32 R0, R10, 0x1f, RZ ;  /* 0x0000001f0a007819 */ /* 0x00afe400000006ff */
[----:B------:R-:W-:Y:S02]  /*2290*/  LEA R5, R11, UR6, 0x4 ;  /* 0x000000060b057c11 */ /* 0x000fe4000f8e20ff */
[----:B--2-4-:R-:W1:Y:S02]  /*22a0*/  SYNCS.PHASECHK.TRANS64.TRYWAIT P0, [R3+URZ+0x1f0], R0 ;  /* 0x0001f000030075a7 */ /* 0x014e6400080011ff */
[----:B-1----:R-:W-:Y:S05]  /*22b0*/  @!P0 BRA `(.L_x_40) ;  /* 0x0000006800ec8947 */ /* 0x002fea0003800000 */
.L_x_135:
[----:B------:R-:W2:Y:S01]  /*22c0*/  LDS.128 R4, [R5+0x280] ;  /* 0x0002800005047984 */ /* 0x000ea20000000c00 */
[----:B------:R-:W-:Y:S01]  /*22d0*/  UISETP.GE.AND UP0, UPT, UR42, 0x1, UPT ;  /* 0x000000012a00788c */ /* 0x000fe2000bf06270 */
[----:B------:R-:W-:Y:S01]  /*22e0*/  @!PT LDS RZ, [RZ] ;  /* 0x00000000fffff984 */ /* 0x000fe20000000800 */
[----:B------:R-:W-:Y:S01]  /*22f0*/  @!PT LDS RZ, [RZ] ;  /* 0x00000000fffff984 */ /* 0x000fe20000000800 */
[----:B------:R-:W-:Y:S01]  /*2300*/  @!PT LDS RZ, [RZ] ;  /* 0x00000000fffff984 */ /* 0x000fe20000000800 */
[----:B------:R-:W-:Y:S01]  /*2310*/  @!PT LDS RZ, [RZ] ;  /* 0x00000000fffff984 */ /* 0x000fe20000000800 */
[----:B------:R3:W-:Y:S06]  /*2320*/  MEMBAR.ALL.CTA ;  /* 0x0000000000007992 */ /* 0x0007ec0000008000 */
[----:B---3--:R-:W3:Y:S01]  /*2330*/  FENCE.VIEW.ASYNC.S ;  /* 0x00000000000073c6 */ /* 0x008ee20000000000 */
[----:B--2---:R-:W-:-:S13]  /*2340*/  LOP3.LUT P0, RZ, R6, 0x1, RZ, 0xc0, !PT ;  /* 0x0000000106ff7812 */ /* 0x004fda000780c0ff */
[----:B---3--:R-:W-:Y:S01]  /*2350*/  VOTEU.ANY UP1, P0 ;  /* 0x0000000000ff7886 */ /* 0x008fe20000020100 */
[----:B------:R-:W-:-:S13]  /*2360*/  PLOP3.LUT P0, PT, PT, PT, UP1, 0x80, 0x8 ;  /* 0x000000000008781c */ /* 0x000fda0003f0f018 */
[----:B-1----:R-:W-:Y:S02]  /*2370*/  @P0 LOP3.LUT R0, R5, 0xffff, RZ, 0xc0, !PT ;  /* 0x0000ffff05000812 */ /* 0x002fe400078ec0ff */
[----:B------:R-:W-:Y:S02]  /*2380*/  @P0 MOV R2, R4 ;  /* 0x0000000400020202 */ /* 0x000fe40000000f00 */
[----:B------:R-:W-:Y:S01]  /*2390*/  @P0 R2UR UR8, R0 ;  /* 0x00000000000802ca */ /* 0x000fe200000e0000 */
[----:B------:R-:W-:Y:S01]  /*23a0*/  VIADD R0, R3, 0x200 ;  /* 0x0000020003007836 */ /* 0x000fe20000000000 */
[----:B------:R-:W-:Y:S02]  /*23b0*/  @P0 SHF.R.U32.HI R4, RZ, 0x10, R5 ;  /* 0x00000010ff040819 */ /* 0x000fe40000011605 */
[----:B------:R-:W-:Y:S02]  /*23c0*/  @P0 R2UR UR9, R2 ;  /* 0x00000000020902ca */ /* 0x000fe400000e0000 */
[----:B------:R-:W-:-:S02]  /*23d0*/  PRMT R0, RZ, 0x654, R0 ;  /* 0x00000654ff007816 */ /* 0x000fc40000000000 */
[----:B------:R-:W-:Y:S02]  /*23e0*/  @P0 R2UR UR7, R4 ;  /* 0x00000000040702ca */ /* 0x000fe400000e0000 */
[----:B------:R1:W-:Y:S03]  /*23f0*/  SYNCS.ARRIVE.TRANS64.RED.A1T0 RZ, [R0+URZ], RZ ;  /* 0x000000ff00ff79a7 */ /* 0x0003e600081004ff */
[----:B------:R-:W-:-:S04]  /*2400*/  @UP1 UMOV UR37, UR8 ;  /* 0x0000000800251c82 */ /* 0x000fc80008000000 */
[----:B------:R-:W-:-:S04]  /*2410*/  @UP1 UMOV UR38, UR9 ;  /* 0x0000000900261c82 */ /* 0x000fc80008000000 */
[----:B------:R-:W-:Y:S01]  /*2420*/  @UP1 UMOV UR36, UR7 ;  /* 0x0000000700241c82 */ /* 0x000fe20008000000 */
[----:B------:R-:W-:Y:S05]  /*2430*/  BRA.U !UP0, `(.L_x_41) ;  /* 0x0000000108d47547 */ /* 0x000fea000b800000 */
[----:B------:R-:W2:Y:S01]  /*2440*/  LDCU.128 UR16, c[0x0][0xb10] ;  /* 0x00016200ff1077ac */ /* 0x000ea20008000c00 */
[----:B------:R-:W3:Y:S01]  /*2450*/  LDCU UR12, c[0x0][0xb20] ;  /* 0x00016400ff0c77ac */ /* 0x000ee20008000800 */
[----:B------:R-:W4:Y:S01]  /*2460*/  LDCU UR20, c[0x0][0xb0c] ;  /* 0x00016180ff1477ac */ /* 0x000f220008000800 */
[----:B------:R-:W1:Y:S01]  /*2470*/  LDCU.64 UR10, c[0x0][0xb28] ;  /* 0x00016500ff0a77ac */ /* 0x000e620008000a00 */
[----:B------:R-:W-:Y:S02]  /*2480*/  UISETP.NE.AND UP3, UPT, UR42, 0x1, UPT ;  /* 0x000000012a00788c */ /* 0x000fe4000bf65270 */
[----:B--2---:R-:W-:Y:S02]  /*2490*/  UIMAD.WIDE.U32 UR14, UR39, UR19, URZ ;  /* 0x00000013270e72a5 */ /* 0x004fe4000f8e00ff */
[----:B------:R-:W-:Y:S02]  /*24a0*/  UIMAD.WIDE.U32 UR8, UR40, UR16, URZ ;  /* 0x00000010280872a5 */ /* 0x000fe4000f8e00ff */
[----:B------:R-:W-:-:S02]  /*24b0*/  UISETP.NE.AND UP0, UPT, UR18, 0x1, UPT ;  /* 0x000000011200788c */ /* 0x000fc4000bf05270 */
[----:B------:R-:W-:Y:S01]  /*24c0*/  UIMAD.WIDE.U32 UR24, UR37, UR19, URZ ;  /* 0x00000013251872a5 */ /* 0x000fe2000f8e00ff */
[----:B------:R-:W-:Y:S02]  /*24d0*/  UMOV UR14, UR15 ;  /* 0x0000000f000e7c82 */ /* 0x000fe40008000000 */
[----:B------:R-:W-:Y:S01]  /*24e0*/  UMOV UR8, UR9 ;  /* 0x0000000900087c82 */ /* 0x000fe20008000000 */
[----:B---3--:R-:W-:Y:S02]  /*24f0*/  USHF.R.U32.HI UR14, URZ, UR12, UR14 ;  /* 0x0000000cff0e7299 */ /* 0x008fe4000801160e */
[----:B------:R-:W-:Y:S02]  /*2500*/  USHF.R.U32.HI UR9, URZ, UR17, UR8 ;  /* 0x00000011ff097299 */ /* 0x000fe40008011608 */
[----:B----4-:R-:W-:Y:S02]  /*2510*/  UISETP.NE.AND UP2, UPT, UR20, 0x1, UPT ;  /* 0x000000011400788c */ /* 0x010fe4000bf45270 */
[----:B------:R-:W-:-:S02]  /*2520*/  USEL UR8, UR39, UR14, !UP0 ;  /* 0x0000000e27087287 */ /* 0x000fc4000c000000 */
[----:B------:R-:W-:Y:S02]  /*2530*/  USEL UR9, UR40, UR9, !UP2 ;  /* 0x0000000928097287 */ /* 0x000fe4000d000000 */
[----:B-1----:R-:W-:Y:S01]  /*2540*/  UIMAD.WIDE.U32 UR14, UR8, UR10, URZ ;  /* 0x0000000a080e72a5 */ /* 0x002fe2000f8e00ff */
[----:B------:R-:W-:Y:S01]  /*2550*/  UMOV UR7, UR25 ;  /* 0x0000001900077c82 */ /* 0x000fe20008000000 */
[----:B------:R-:W-:Y:S02]  /*2560*/  UIMAD.WIDE.U32 UR22, UR38, UR16, URZ ;  /* 0x00000010261672a5 */ /* 0x000fe4000f8e00ff */
[----:B------:R-:W-:-:S03]  /*2570*/  UIMAD.WIDE.U32 UR24, UR9, UR10, URZ ;  /* 0x0000000a091872a5 */ /* 0x000fc6000f8e00ff */
[----:B------:R-:W-:Y:S01]  /*2580*/  UMOV UR14, UR15 ;  /* 0x0000000f000e7c82 */ /* 0x000fe20008000000 */
[----:B------:R-:W-:Y:S02]  /*2590*/  USHF.R.U32.HI UR7, URZ, UR12, UR7 ;  /* 0x0000000cff077299 */ /* 0x000fe40008011607 */
[----:B------:R-:W-:Y:S01]  /*25a0*/  @UP3 USHF.R.U32.HI UR8, URZ, UR11, UR14 ;  /* 0x0000000bff083299 */ /* 0x000fe2000801160e */
[----:B------:R-:W-:Y:S01]  /*25b0*/  UMOV UR22, UR23 ;  /* 0x0000001700167c82 */ /* 0x000fe20008000000 */
[----:B------:R-:W-:Y:S01]  /*25c0*/  UMOV UR24, UR25 ;  /* 0x0000001900187c82 */ /* 0x000fe20008000000 */
[----:B------:R-:W-:Y:S02]  /*25d0*/  USHF.R.U32.HI UR17, URZ, UR17, UR22 ;  /* 0x00000011ff117299 */ /* 0x000fe40008011616 */
[----:B------:R-:W-:Y:S02]  /*25e0*/  USEL UR7, UR37, UR7, !UP0 ;  /* 0x0000000725077287 */ /* 0x000fe4000c000000 */
[----:B------:R-:W-:-:S02]  /*25f0*/  @UP3 USHF.R.U32.HI UR9, URZ, UR11, UR24 ;  /* 0x0000000bff093299 */ /* 0x000fc40008011618 */
[----:B------:R-:W-:Y:S02]  /*2600*/  UIMAD UR12, UR42, UR8, URZ ;  /* 0x000000082a0c72a4 */ /* 0x000fe4000f8e02ff */
[----:B------:R-:W-:Y:S02]  /*2610*/  USEL UR8, UR38, UR17, !UP2 ;  /* 0x0000001126087287 */ /* 0x000fe4000d000000 */
[----:B------:R-:W-:Y:S02]  /*2620*/  UIMAD UR14, UR42, UR9, URZ ;  /* 0x000000092a0e72a4 */ /* 0x000fe4000f8e02ff */
[----:B------:R-:W-:Y:S02]  /*2630*/  UISETP.GE.AND UP0, UPT, UR7, UR12, UPT ;  /* 0x0000000c0700728c */ /* 0x000fe4000bf06270 */
[----:B------:R-:W-:Y:S02]  /*2640*/  UIMAD.WIDE.U32 UR16, UR7, UR10, URZ ;  /* 0x0000000a071072a5 */ /* 0x000fe4000f8e00ff */
[----:B------:R-:W-:-:S02]  /*2650*/  UISETP.GE.OR UP0, UPT, UR8, UR14, UP0 ;  /* 0x0000000e0800728c */ /* 0x000fc40008706670 */
[----:B------:R-:W-:Y:S02]  /*2660*/  UIMAD.WIDE.U32 UR14, UR8, UR10, URZ ;  /* 0x0000000a080e72a5 */ /* 0x000fe4000f8e00ff */
[----:B------:R-:W-:Y:S01]  /*2670*/  UIADD3 UR16, UPT, UPT, -UR7, URZ, URZ ;  /* 0x000000ff07107290 */ /* 0x000fe2000fffe1ff */
[----:B------:R-:W-:Y:S01]  /*2680*/  UMOV UR12, UR17 ;  /* 0x00000011000c7c82 */ /* 0x000fe20008000000 */
[----:B------:R-:W-:Y:S02]  /*2690*/  UIADD3 UR14, UPT, UPT, -UR8, URZ, URZ ;  /* 0x000000ff080e7290 */ /* 0x000fe4000fffe1ff */
[----:B------:R-:W-:-:S03]  /*26a0*/  USHF.R.U32.HI UR12, URZ, UR11, UR12 ;  /* 0x0000000bff0c7299 */ /* 0x000fc6000801160c */
[----:B------:R-:W-:Y:S01]  /*26b0*/  @!UP0 UMOV UR10, UR15 ;  /* 0x0000000f000a8c82 */ /* 0x000fe20008000000 */
[----:B------:R-:W-:Y:S02]  /*26c0*/  UIMAD UR16, UR18, UR16, UR37 ;  /* 0x00000010121072a4 */ /* 0x000fe4000f8e0225 */
[----:B------:R-:W-:Y:S02]  /*26d0*/  USEL UR12, UR7, UR12, !UP3 ;  /* 0x0000000c070c7287 */ /* 0x000fe4000d800000 */
[----:B------:R-:W-:Y:S02]  /*26e0*/  @!UP0 USHF.R.U32.HI UR10, URZ, UR11, UR10 ;  /* 0x0000000bff0a8299 */ /* 0x000fe4000801160a */
[----:B------:R-:W-:Y:S02]  /*26f0*/  UIADD3 UR11, UPT, UPT, -UR12, URZ, URZ ;  /* 0x000000ff0c0b7290 */ /* 0x000fe4000fffe1ff */
[----:B------:R-:W-:Y:S02]  /*2700*/  @!UP0 USEL UR10, UR8, UR10, !UP3 ;  /* 0x0000000a080a8287 */ /* 0x000fe4000d800000 */
[----:B------:R-:W-:-:S02]  /*2710*/  UIMAD UR11, UR42, UR11, UR7 ;  /* 0x0000000b2a0b72a4 */ /* 0x000fc4000f8e0207 */
[----:B------:R-:W-:Y:S02]  /*2720*/  @!UP0 UIADD3 UR12, UPT, UPT, UR12, -UR10, URZ ;  /* 0x8000000a0c0c8290 */ /* 0x000fe4000fffe0ff */
[----:B------:R-:W-:Y:S02]  /*2730*/  @!UP0 UIMAD UR10, UR11, UR9, UR10 ;  /* 0x000000090b0a82a4 */ /* 0x000fe4000f8e020a */
[----:B------:R-:W-:Y:S02]  /*2740*/  @!UP0 UIMAD UR7, UR42, UR12, UR8 ;  /* 0x0000000c2a0782a4 */ /* 0x000fe4000f8e0208 */
[----:B------:R-:W-:Y:S02]  /*2750*/  UIMAD UR9, UR20, UR14, UR38 ;  /* 0x0000000e140972a4 */ /* 0x000fe4000f8e0226 */
[----:B------:R-:W-:Y:S01]  /*2760*/  UIMAD UR37, UR7, UR18, UR16 ;  /* 0x00000012072572a4 */ /* 0x000fe2000f8e0210 */
[----:B------:R-:W-:Y:S02]  /*2770*/  @!UP0 UMOV UR8, UR10 ;  /* 0x0000000a00088c82 */ /* 0x000fe40008000000 */
[----:B------:R-:W-:-:S12]  /*2780*/  UIMAD UR38, UR8, UR20, UR9 ;  /* 0x00000014082672a4 */ /* 0x000fd8000f8e0209 */
.L_x_41:
[----:B------:R-:W2:Y:S02]  /*2790*/  LDCU UR7, c[0x0][0xb30] ;  /* 0x00016600ff0777ac */ /* 0x000ea40008000800 */
[----:B--2---:R-:W-:-:S09]  /*27a0*/  UISETP.NE.AND UP0, UPT, UR7, 0x1, UPT ;  /* 0x000000010700788c */ /* 0x004fd2000bf05270 */
[----:B------:R-:W-:Y:S05]  /*27b0*/  BRA.U UP0, `(.L_x_42) ;  /* 0x0000000100447547 */ /* 0x000fea000b800000 */
[----:B------:R-:W2:Y:S01]  /*27c0*/  LDCU.128 UR16, c[0x0][0xb10] ;  /* 0x00016200ff1077ac */ /* 0x000ea20008000c00 */
[----:B------:R-:W3:Y:S01]  /*27d0*/  LDCU UR12, c[0x0][0xb0c] ;  /* 0x00016180ff0c77ac */ /* 0x000ee20008000800 */
[----:B------:R-:W4:Y:S01]  /*27e0*/  LDCU UR14, c[0x0][0xb20] ;  /* 0x00016400ff0e77ac */ /* 0x000f220008000800 */
[----:B--2---:R-:W-:Y:S02]  /*27f0*/  UIMAD.WIDE.U32 UR10, UR38, UR16, URZ ;  /* 0x00000010260a72a5 */ /* 0x004fe4000f8e00ff */
[----:B------:R-:W-:Y:S02]  /*2800*/  UIMAD.WIDE.U32 UR8, UR37, UR19, URZ ;  /* 0x00000013250872a5 */ /* 0x000fe4000f8e00ff */
[----:B---3--:R-:W-:Y:S02]  /*2810*/  UISETP.NE.AND UP2, UPT, UR12, 0x1, UPT ;  /* 0x000000010c00788c */ /* 0x008fe4000bf45270 */
[----:B------:R-:W-:Y:S01]  /*2820*/  UISETP.NE.AND UP0, UPT, UR18, 0x1, UPT ;  /* 0x000000011200788c */ /* 0x000fe2000bf05270 */
[----:B------:R-:W-:-:S02]  /*2830*/  UMOV UR10, UR11 ;  /* 0x0000000b000a7c82 */ /* 0x000fc40008000000 */
[----:B------:R-:W-:Y:S01]  /*2840*/  UMOV UR7, UR9 ;  /* 0x0000000900077c82 */ /* 0x000fe20008000000 */
[----:B------:R-:W-:Y:S02]  /*2850*/  USHF.R.U32.HI UR17, URZ, UR17, UR10 ;  /* 0x00000011ff117299 */ /* 0x000fe4000801160a */
[----:B----4-:R-:W-:Y:S02]  /*2860*/  USHF.R.U32.HI UR7, URZ, UR14, UR7 ;  /* 0x0000000eff077299 */ /* 0x010fe40008011607 */
[----:B------:R-:W-:Y:S02]  /*2870*/  USEL UR8, UR38, UR17, !UP2 ;  /* 0x0000001126087287 */ /* 0x000fe4000d000000 */
[----:B------:R-:W-:-:S04]  /*2880*/  USEL UR7, UR37, UR7, !UP0 ;  /* 0x0000000725077287 */ /* 0x000fc8000c000000 */
[----:B------:R-:W-:Y:S02]  /*2890*/  UIADD3 UR9, UPT, UPT, UR8, -UR7, URZ ;  /* 0x8000000708097290 */ /* 0x000fe4000fffe0ff */
[----:B------:R-:W-:Y:S02]  /*28a0*/  UIADD3 UR7, UPT, UPT, -UR8, UR7, URZ ;  /* 0x0000000708077290 */ /* 0x000fe4000fffe1ff */
[----:B------:R-:W-:Y:S02]  /*28b0*/  UIMAD UR37, UR9, UR18, UR37 ;  /* 0x00000012092572a4 */ /* 0x000fe4000f8e0225 */
[----:B------:R-:W-:-:S12]  /*28c0*/  UIMAD UR38, UR7, UR12, UR38 ;  /* 0x0000000c072672a4 */ /* 0x000fd8000f8e0226 */
.L_x_42:
[----:B------:R-:W-:Y:S01]  /*28d0*/  VIADD R11, R11, 0x1 ;  /* 0x000000010b0b7836 */ /* 0x000fe20000000000 */
[----:B------:R-:W-:Y:S01]  /*28e0*/  PLOP3.LUT P1, PT, PT, PT, PT, 0x80, 0x8 ;  /* 0x000000000008781c */ /* 0x000fe20003f2f070 */
[----:B------:R-:W-:Y:S02]  /*28f0*/  UIADD3 UR45, UPT, UPT, UR38, UR58, URZ ;  /* 0x0000003a262d7290 */ /* 0x000fe4000fffe0ff */
[----:B------:R-:W-:Y:S01]  /*2900*/  UIADD3 UR46, UPT, UPT, UR37, UR55, URZ ;  /* 0x00000037252e7290 */ /* 0x000fe2000fffe0ff */
[----:B------:R-:W-:-:S04]  /*2910*/  ISETP.NE.AND P0, PT, R11, 0x2, PT ;  /* 0x000000020b00780c */ /* 0x000fc80003f05270 */
[----:B------:R-:W-:Y:S02]  /*2920*/  SEL R3, RZ, 0x1, P0 ;  /* 0x00000001ff037807 */ /* 0x000fe40000000000 */
[----:B------:R-:W-:Y:S02]  /*2930*/  SEL R11, R11, RZ, P0 ;  /* 0x000000ff0b0b7207 */ /* 0x000fe40000000000 */
[----:B------:R-:W-:Y:S01]  /*2940*/  LOP3.LUT R10, R10, R3, RZ, 0x3c, !PT ;  /* 0x000000030a0a7212 */ /* 0x000fe200078e3cff */
[----:B------:R-:W-:Y:S06]  /*2950*/  BRA.U UP1, `(.L_x_43) ;  /* 0xfffffff101607547 */ /* 0x000fec000b83ffff */
[----:B------:R-:W-:Y:S01]  /*2960*/  UIADD3 UR7, UPT, UPT, UR6, 0xe8, URZ ;  /* 0x000000e806077890 */ /* 0x000fe2000fffe0ff */
[----:B------:R-:W-:-:S03]  /*2970*/  SHF.L.U32 R3, R12, 0x1f, RZ ;  /* 0x0000001f0c037819 */ /* 0x000fc600000006ff */
[----:B------:R-:W-:-:S09]  /*2980*/  ULEA UR4, UR13, UR7, 0x3 ;  /* 0x000000070d047291 */ /* 0x000fd2000f8e18ff */
[----:B------:R-:W2:Y:S02]  /*2990*/  SYNCS.PHASECHK.TRANS64.TRYWAIT P0, [UR4], R3 ;  /* 0x00000003ff0075a7 */ /* 0x000ea40008001104 */
[----:B--2---:R-:W-:Y:S05]  /*29a0*/  @!P0 BRA `(.L_x_44) ;  /* 0x0000006400448947 */ /* 0x004fea0003800000 */
.L_x_137:
[----:B------:R-:W-:-:S04]  /*29b0*/  UIADD3 UR4, UPT, UPT, UR13, 0x1, URZ ;  /* 0x000000010d047890 */ /* 0x000fc8000fffe0ff */
[----:B------:R-:W-:-:S04]  /*29c0*/  UISETP.NE.AND UP0, UPT, UR4, 0x1d, UPT ;  /* 0x0000001d0400788c */ /* 0x000fc8000bf05270 */
[----:B------:R-:W-:Y:S02]  /*29d0*/  USEL UR6, URZ, 0x1, UP0 ;  /* 0x00000001ff067887 */ /* 0x000fe40008000000 */
[----:B------:R-:W-:-:S04]  /*29e0*/  USEL UR4, UR4, URZ, UP0 ;  /* 0x000000ff04047287 */ /* 0x000fc80008000000 */
[----:B------:R-:W-:Y:S01]  /*29f0*/  ULEA UR5, UR4, UR7, 0x3 ;  /* 0x0000000704057291 */ /* 0x000fe2000f8e18ff */
[----:B------:R-:W-:-:S04]  /*2a00*/  LOP3.LUT R2, R12, UR6, RZ, 0x3c, !PT ;  /* 0x000000060c027c12 */ /* 0x000fc8000f8e3cff */
[----:B-1----:R-:W-:-:S04]  /*2a10*/  SHF.L.U32 R3, R2, 0x1f, RZ ;  /* 0x0000001f02037819 */ /* 0x002fc800000006ff */
[----:B------:R-:W1:Y:S02]  /*2a20*/  SYNCS.PHASECHK.TRANS64.TRYWAIT P0, [UR5], R3 ;  /* 0x00000003ff0075a7 */ /* 0x000e640008001105 */
[----:B-1----:R-:W-:Y:S05]  /*2a30*/  @!P0 BRA `(.L_x_45) ;  /* 0x0000006400388947 */ /* 0x002fea0003800000 */
.L_x_139:
        /* <DEDUP_REMOVED lines=9> */
.L_x_141:
        /* <DEDUP_REMOVED lines=9> */
.L_x_143:
        /* <DEDUP_REMOVED lines=9> */
.L_x_145:
        /* <DEDUP_REMOVED lines=9> */
.L_x_147:
        /* <DEDUP_REMOVED lines=9> */
.L_x_149:
        /* <DEDUP_REMOVED lines=9> */
.L_x_151:
        /* <DEDUP_REMOVED lines=9> */
.L_x_153:
        /* <DEDUP_REMOVED lines=9> */
.L_x_155:
        /* <DEDUP_REMOVED lines=9> */
.L_x_157:
        /* <DEDUP_REMOVED lines=9> */
.L_x_159:
        /* <DEDUP_REMOVED lines=9> */
.L_x_161:
        /* <DEDUP_REMOVED lines=9> */
.L_x_163:
        /* <DEDUP_REMOVED lines=9> */
.L_x_165:
        /* <DEDUP_REMOVED lines=9> */
.L_x_167:
        /* <DEDUP_REMOVED lines=9> */
.L_x_169:
        /* <DEDUP_REMOVED lines=9> */
.L_x_171:
        /* <DEDUP_REMOVED lines=9> */
.L_x_173:
        /* <DEDUP_REMOVED lines=9> */
.L_x_175:
        /* <DEDUP_REMOVED lines=9> */
.L_x_177:
        /* <DEDUP_REMOVED lines=9> */
.L_x_179:
        /* <DEDUP_REMOVED lines=9> */
.L_x_181:
        /* <DEDUP_REMOVED lines=9> */
.L_x_183:
        /* <DEDUP_REMOVED lines=9> */
.L_x_185:
        /* <DEDUP_REMOVED lines=9> */
.L_x_187:
        /* <DEDUP_REMOVED lines=9> */
.L_x_189:
        /* <DEDUP_REMOVED lines=9> */
.L_x_191:
[----:B------:R-:W-:-:S04]  /*38e0*/  UIADD3 UR4, UPT, UPT, UR4, 0x1, URZ ;  /* 0x0000000104047890 */ /* 0x000fc8000fffe0ff */
[----:B------:R-:W-:-:S04]  /*38f0*/  UISETP.NE.AND UP0, UPT, UR4, 0x1d, UPT ;  /* 0x0000001d0400788c */ /* 0x000fc8000bf05270 */
[----:B------:R-:W-:Y:S02]  /*3900*/  USEL UR5, URZ, 0x1, UP0 ;  /* 0x00000001ff057887 */ /* 0x000fe40008000000 */
[----:B------:R-:W-:-:S04]  /*3910*/  USEL UR4, UR4, URZ, UP0 ;  /* 0x000000ff04047287 */ /* 0x000fc80008000000 */
[----:B------:R-:W-:Y:S01]  /*3920*/  ULEA UR4, UR4, UR7, 0x3 ;  /* 0x0000000704047291 */ /* 0x000fe2000f8e18ff */
[----:B-1----:R-:W-:-:S04]  /*3930*/  LOP3.LUT R3, R2, UR5, RZ, 0x3c, !PT ;  /* 0x0000000502037c12 */ /* 0x002fc8000f8e3cff */
[----:B------:R-:W-:Y:S01]  /*3940*/  SHF.L.U32 R3, R3, 0x1f, RZ ;  /* 0x0000001f03037819 */ /* 0x000fe200000006ff */
[----:B------:R-:W-:-:S07]  /*3950*/  IMAD.U32 R0, RZ, RZ, UR4 ;  /* 0x00000004ff007e24 */ /* 0x000fce000f8e00ff */
.L_x_72:
[----:B-1----:R1:W2:Y:S02]  /*3960*/  SYNCS.PHASECHK.TRANS64.TRYWAIT P0, [R0+URZ], R3 ;  /* 0x00000003000075a7 */ /* 0x0022a400080011ff */
[----:B--2---:R-:W-:Y:S05]  /*3970*/  @!P0 NANOSLEEP.SYNCS 0x989680 ;  /* 0x009896800000895d */ /* 0x004fea0003900000 */
[----:B------:R-:W2:Y:S02]  /*3980*/  @!P0 SYNCS.PHASECHK.TRANS64 P0, [R0+URZ], R3 ;  /* 0x00000003000085a7 */ /* 0x000ea400080010ff */
[----:B--2---:R-:W-:Y:S05]  /*3990*/  @P0 EXIT ;  /* 0x000000000000094d */ /* 0x004fea0003800000 */
[----:B------:R-:W-:Y:S05]  /*39a0*/  BRA `(.L_x_72) ;  /* 0xfffffffc00ec7947 */ /* 0x000fea000383ffff */
.L_x_23:
[----:B------:R-:W-:-:S04]  /*39b0*/  UISETP.NE.AND UP0, UPT, UR61, URZ, UPT ;  /* 0x000000ff3d00728c */ /* 0x000fc8000bf05270 */
[----:B------:R-:W-:-:S09]  /*39c0*/  UISETP.NE.OR UP0, UPT, UR20, 0x1, UP0 ;  /* 0x000000011400788c */ /* 0x000fd20008705670 */
[----:B------:R-:W-:Y:S05]  /*39d0*/  BRA.U UP0, `(.L_x_73) ;  /* 0x0000000500487547 */ /* 0x000fea000b800000 */
[----:B------:R-:W-:Y:S01]  /*39e0*/  ISETP.GE.U32.AND P2, PT, R0, 0x2, PT ;  /* 0x000000020000780c */ /* 0x000fe20003f46070 */
[----:B------:R-:W-:Y:S01]  /*39f0*/  IMAD.MOV.U32 R12, RZ, RZ, 0x1 ;  /* 0x00000001ff0c7424 */ /* 0x000fe200078e00ff */
[----:B------:R-:W-:Y:S02]  /*3a00*/  CS2R R10, SRZ ;  /* 0x00000000000a7805 */ /* 0x000fe4000001ff00 */
[----:B------:R-:W-:Y:S01]  /*3a10*/  CS2R R8, SRZ ;  /* 0x0000000000087805 */ /* 0x000fe2000001ff00 */
[----:B------:R-:W-:Y:S01]  /*3a20*/  UMOV UR4, 0x400 ;  /* 0x0000040000047882 */ /* 0x000fe20000000000 */
[----:B------:R-:W-:Y:S01]  /*3a30*/  UMOV UR5, URZ ;  /* 0x000000ff00057c82 */ /* 0x000fe20008000000 */
[----:B------:R-:W-:-:S12]  /*3a40*/  ULEA UR6, UR61, UR4, 0x18 ;  /* 0x000000043d067291 */ /* 0x000fd8000f8ec0ff */
.L_x_77:
[----:B------:R-:W-:Y:S02]  /*3a50*/  LEA R2, R8, UR6, 0x3 ;  /* 0x0000000608027c11 */ /* 0x000fe4000f8e18ff */
[----:B------:R-:W-:-:S03]  /*3a60*/  SHF.L.U32 R5, R9, 0x1f, RZ ;  /* 0x0000001f09057819 */ /* 0x000fc600000006ff */
[----:B------:R-:W-:Y:S01]  /*3a70*/  VIADD R4, R2, 0x260 ;  /* 0x0000026002047836 */ /* 0x000fe20000000000 */
[----:B------:R-:W2:Y:S02]  /*3a80*/  SYNCS.PHASECHK.TRANS64.TRYWAIT P0, [R2+URZ+0x250], R5 ;  /* 0x00025005020075a7 */ /* 0x000ea400080011ff */
[----:B--2---:R-:W-:Y:S05]  /*3a90*/  @!P0 BRA `(.L_x_74) ;  /* 0x0000005c00a88947 */ /* 0x004fea0003800000 */
.L_x_192:
[----:B------:R-:W-:Y:S01]  /*3aa0*/  ULEA UR4, UR5, UR6, 0x3 ;  /* 0x0000000605047291 */ /* 0x000fe2000f8e18ff */
[----:B------:R-:W-:Y:S02]  /*3ab0*/  PRMT R4, RZ, 0x654, R4 ;  /* 0x00000654ff047816 */ /* 0x000fe40000000004 */
[----:B--2---:R-:W-:Y:S01]  /*3ac0*/  SHF.L.U32 R5, R12, 0x1f, RZ ;  /* 0x0000001f0c057819 */ /* 0x004fe200000006ff */
[----:B------:R-:W-:Y:S01]  /*3ad0*/  UIADD3 UR7, UPT, UPT, UR4, 0x1f0, URZ ;  /* 0x000001f004077890 */ /* 0x000fe2000fffe0ff */
[----:B------:R2:W-:Y:S05]  /*3ae0*/  SYNCS.ARRIVE.TRANS64.RED.A1T0 RZ, [R4+URZ], RZ ;  /* 0x000000ff04ff79a7 */ /* 0x0005ea00081004ff */
[----:B------:R-:W-:Y:S01]  /*3af0*/  IMAD.U32 R7, RZ, RZ, UR7 ;  /* 0x00000007ff077e24 */ /* 0x000fe2000f8e00ff */
[----:B------:R-:W3:Y:S04]  /*3b00*/  SYNCS.PHASECHK.TRANS64.TRYWAIT P0, [UR4+0x200], R5 ;  /* 0x00020005ff0075a7 */ /* 0x000ee80008001104 */
[----:B------:R-:W-:Y:S01]  /*3b10*/  PRMT R6, R0, 0x654, R7 ;  /* 0x0000065400067816 */ /* 0x000fe20000000007 */
[----:B--2---:R-:W-:Y:S01]  /*3b20*/  @!P2 IMAD.MOV.U32 R4, RZ, RZ, 0x10 ;  /* 0x00000010ff04a424 */ /* 0x004fe200078e00ff */
[----:B---3--:R-:W-:Y:S06]  /*3b30*/  @!P0 BRA `(.L_x_75) ;  /* 0x0000005c00948947 */ /* 0x008fec0003800000 */
.L_x_194:
[----:B------:R-:W-:Y:S01]  /*3b40*/  ULEA UR8, UR5, UR6, 0x4 ;  /* 0x0000000605087291 */ /* 0x000fe2000f8e20ff */
[----:B------:R-:W-:Y:S01]  /*3b50*/  SEL R3, R6, R3, !P2 ;  /* 0x0000000306037207 */ /* 0x000fe20005000000 */
[----:B------:R-:W-:Y:S01]  /*3b60*/  UIADD3 UR9, UPT, UPT, UR4, 0x1f0, URZ ;  /* 0x000001f004097890 */ /* 0x000fe2000fffe0ff */
[----:B--2---:R-:W-:Y:S01]  /*3b70*/  LEA R2, R11, UR6, 0x3 ;  /* 0x000000060b027c11 */ /* 0x004fe2000f8e18ff */
[----:B------:R-:W-:Y:S01]  /*3b80*/  UIADD3 UR8, UPT, UPT, UR8, 0x280, URZ ;  /* 0x0000028008087890 */ /* 0x000fe2000fffe0ff */
[----:B------:R-:W-:Y:S01]  /*3b90*/  SHF.L.U32 R5, R10, 0x1f, RZ ;  /* 0x0000001f0a057819 */ /* 0x000fe200000006ff */
[----:B------:R2:W-:Y:S01]  /*3ba0*/  @!P2 SYNCS.ARRIVE.TRANS64.RED RZ, [R3+URZ], R4 ;  /* 0x0000000403ffa9a7 */ /* 0x0005e200080004ff */
[----:B------:R-:W-:Y:S01]  /*3bb0*/  UIADD3 UR4, UPT, UPT, UR5, 0x1, URZ ;  /* 0x0000000105047890 */ /* 0x000fe2000fffe0ff */
[----:B------:R-:W-:-:S03]  /*3bc0*/  VIADD R8, R8, 0x1 ;  /* 0x0000000108087836 */ /* 0x000fc60000000000 */
[----:B------:R-:W-:Y:S02]  /*3bd0*/  UISETP.NE.AND UP0, UPT, UR4, 0x2, UPT ;  /* 0x000000020400788c */ /* 0x000fe4000bf05270 */
[----:B------:R-:W-:Y:S06]  /*3be0*/  UGETNEXTWORKID.BROADCAST [UR8], [UR9] ;  /* 0x00000000080073ca */ /* 0x000fec0008000100 */
[----:B------:R-:W-:Y:S01]  /*3bf0*/  USEL UR7, URZ, 0x1, UP0 ;  /* 0x00000001ff077887 */ /* 0x000fe20008000000 */
[----:B------:R-:W-:Y:S01]  /*3c00*/  ISETP.NE.AND P0, PT, R8, 0x2, PT ;  /* 0x000000020800780c */ /* 0x000fe20003f05270 */
[----:B------:R-:W-:Y:S01]  /*3c10*/  USEL UR5, UR4, URZ, UP0 ;  /* 0x000000ff04057287 */ /* 0x000fe20008000000 */
[----:B------:R-:W3:Y:S03]  /*3c20*/  SYNCS.PHASECHK.TRANS64.TRYWAIT P1, [R2+URZ+0x1f0], R5 ;  /* 0x0001f005020075a7 */ /* 0x000ee600080211ff */
[----:B------:R-:W-:Y:S01]  /*3c30*/  LOP3.LUT R12, R12, UR7, RZ, 0x3c, !PT ;  /* 0x000000070c0c7c12 */ /* 0x000fe2000f8e3cff */
[----:B--23--:R-:W-:Y:S07]  /*3c40*/  @!P1 BRA `(.L_x_76) ;  /* 0x0000005c00689947 */ /* 0x00cfee0003800000 */
.L_x_195:
[C---:B------:R-:W-:Y:S01]  /*3c50*/  LEA R4, R11.reuse, UR6, 0x4 ;  /* 0x000000060b047c11 */ /* 0x040fe2000f8e20ff */
[----:B--2---:R-:W-:Y:S01]  /*3c60*/  VIADD R2, R2, 0x200 ;  /* 0x0000020002027836 */ /* 0x004fe20000000000 */
[----:B------:R-:W-:Y:S01]  /*3c70*/  SEL R8, R8, RZ, P0 ;  /* 0x000000ff08087207 */ /* 0x000fe20000000000 */
[----:B------:R-:W-:-:S03]  /*3c80*/  VIADD R11, R11, 0x1 ;  /* 0x000000010b0b7836 */ /* 0x000fc60000000000 */
[----:B------:R-:W2:Y:S01]  /*3c90*/  LDS.128 R4, [R4+0x280] ;  /* 0x0002800004047984 */ /* 0x000ea20000000c00 */
[----:B------:R-:W-:Y:S02]  /*3ca0*/  PRMT R2, RZ, 0x654, R2 ;  /* 0x00000654ff027816 */ /* 0x000fe40000000002 */
[C---:B------:R-:W-:Y:S01]  /*3cb0*/  ISETP.NE.AND P1, PT, R11.reuse, 0x2, PT ;  /* 0x000000020b00780c */ /* 0x040fe20003f25270 */
[----:B------:R-:W-:Y:S01]  /*3cc0*/  @!PT LDS RZ, [RZ] ;  /* 0x00000000fffff984 */ /* 0x000fe20000000800 */
[----:B------:R-:W-:Y:S01]  /*3cd0*/  @!PT LDS RZ, [RZ] ;  /* 0x00000000fffff984 */ /* 0x000fe20000000800 */
[----:B------:R-:W-:Y:S01]  /*3ce0*/  @!PT LDS RZ, [RZ] ;  /* 0x00000000fffff984 */ /* 0x000fe20000000800 */
[----:B------:R-:W-:Y:S01]  /*3cf0*/  @!PT LDS RZ, [RZ] ;  /* 0x00000000fffff984 */ /* 0x000fe20000000800 */
[----:B------:R3:W-:Y:S06]  /*3d00*/  MEMBAR.ALL.CTA ;  /* 0x0000000000007992 */ /* 0x0007ec0000008000 */
[----:B---3--:R-:W3:Y:S01]  /*3d10*/  FENCE.VIEW.ASYNC.S ;  /* 0x00000000000073c6 */ /* 0x008ee20000000000 */
[----:B------:R-:W-:Y:S01]  /*3d20*/  SEL R11, R11, RZ, P1 ;  /* 0x000000ff0b0b7207 */ /* 0x000fe20000800000 */
[----:B---3--:R3:W-:Y:S01]  /*3d30*/  SYNCS.ARRIVE.TRANS64.RED.A1T0 RZ, [R2+URZ], RZ ;  /* 0x000000ff02ff79a7 */ /* 0x0087e200081004ff */
[----:B--2---:R-:W-:-:S02]  /*3d40*/  LOP3.LUT P3, RZ, R6, 0x1, RZ, 0xc0, !PT ;  /* 0x0000000106ff7812 */ /* 0x004fc4000786c0ff */
[----:B------:R-:W-:-:S04]  /*3d50*/  SEL R5, RZ, 0x1, P1 ;  /* 0x00000001ff057807 */ /* 0x000fc80000800000 */
[----:B------:R-:W-:Y:S02]  /*3d60*/  LOP3.LUT R10, R10, R5, RZ, 0x3c, !PT ;  /* 0x000000050a0a7212 */ /* 0x000fe400078e3cff */
[----:B---3--:R-:W-:-:S04]  /*3d70*/  SEL R2, RZ, 0x1, P0 ;  /* 0x00000001ff027807 */ /* 0x008fc80000000000 */
[----:B------:R-:W-:Y:S01]  /*3d80*/  LOP3.LUT R9, R9, R2, RZ, 0x3c, !PT ;  /* 0x0000000209097212 */ /* 0x000fe200078e3cff */
[----:B------:R-:W-:Y:S06]  /*3d90*/  @P3 BRA `(.L_x_77) ;  /* 0xfffffffc002c3947 */ /* 0x000fec000383ffff */
[----:B------:R-:W-:Y:S01]  /*3da0*/  ULEA UR4, UR5, UR6, 0x3 ;  /* 0x0000000605047291 */ /* 0x000fe2000f8e18ff */
[----:B------:R-:W-:-:S08]  /*3db0*/  SHF.L.U32 R3, R12, 0x1f, RZ ;  /* 0x0000001f0c037819 */ /* 0x000fd000000006ff */
[----:B------:R-:W2:Y:S02]  /*3dc0*/  SYNCS.PHASECHK.TRANS64 P0, [UR4+0x200], R3 ;  /* 0x00020003ff0075a7 */ /* 0x000ea40008001004 */
[----:B--2---:R-:W-:Y:S05]  /*3dd0*/  @P0 BRA `(.L_x_78) ;  /* 0x0000000000080947 */ /* 0x004fea0003800000 */
[----:B------:R-:W2:Y:S02]  /*3de0*/  SYNCS.PHASECHK.TRANS64.TRYWAIT P0, [UR4+0x200], R3 ;  /* 0x00020003ff0075a7 */ /* 0x000ea40008001104 */
[----:B--2---:R-:W-:Y:S05]  /*3df0*/  @!P0 BRA `(.L_x_79) ;  /* 0x0000005c00108947 */ /* 0x004fea0003800000 */
.L_x_78:
[----:B------:R-:W-:-:S04]  /*3e00*/  UIADD3 UR7, UPT, UPT, UR5, 0x1, URZ ;  /* 0x0000000105077890 */ /* 0x000fc8000fffe0ff */
[----:B------:R-:W-:-:S04]  /*3e10*/  UISETP.NE.AND UP0, UPT, UR7, 0x2, UPT ;  /* 0x000000020700788c */ /* 0x000fc8000bf05270 */
[----:B------:R-:W-:Y:S02]  /*3e20*/  USEL UR8, URZ, 0x1, UP0 ;  /* 0x00000001ff087887 */ /* 0x000fe40008000000 */
[----:B------:R-:W-:-:S04]  /*3e30*/  USEL UR7, UR7, URZ, UP0 ;  /* 0x000000ff07077287 */ /* 0x000fc80008000000 */
[----:B------:R-:W-:Y:S01]  /*3e40*/  ULEA UR7, UR7, UR6, 0x3 ;  /* 0x0000000607077291 */ /* 0x000fe2000f8e18ff */
[----:B--2---:R-:W-:-:S04]  /*3e50*/  LOP3.LUT R3, R12, UR8, RZ, 0x3c, !PT ;  /* 0x000000080c037c12 */ /* 0x004fc8000f8e3cff */
[----:B------:R-:W-:-:S04]  /*3e60*/  SHF.L.U32 R0, R3, 0x1f, RZ ;  /* 0x0000001f03007819 */ /* 0x000fc800000006ff */
[----:B------:R-:W2:Y:S02]  /*3e70*/  SYNCS.PHASECHK.TRANS64 P0, [UR7+0x200], R0 ;  /* 0x00020000ff0075a7 */ /* 0x000ea40008001007 */
[----:B-12---:R-:W-:Y:S05]  /*3e80*/  @P0 EXIT ;  /* 0x000000000000094d */ /* 0x006fea0003800000 */
[----:B------:R-:W-:Y:S02]  /*3e90*/  SHF.L.U32 R3, R3, 0x1f, RZ ;  /* 0x0000001f03037819 */ /* 0x000fe400000006ff */
[----:B------:R-:W-:-:S07]  /*3ea0*/  MOV R0, UR7 ;  /* 0x0000000700007c02 */ /* 0x000fce0008000f00 */
.L_x_80:
[----:B-1----:R1:W2:Y:S02]  /*3eb0*/  SYNCS.PHASECHK.TRANS64.TRYWAIT P0, [R0+URZ+0x200], R3 ;  /* 0x00020003000075a7 */ /* 0x0022a400080011ff */
[----:B--2---:R-:W-:Y:S05]  /*3ec0*/  @!P0 NANOSLEEP.SYNCS 0x989680 ;  /* 0x009896800000895d */ /* 0x004fea0003900000 */
[----:B------:R-:W2:Y:S02]  /*3ed0*/  @!P0 SYNCS.PHASECHK.TRANS64 P0, [R0+URZ+0x200], R3 ;  /* 0x00020003000085a7 */ /* 0x000ea400080010ff */
[----:B--2---:R-:W-:Y:S05]  /*3ee0*/  @P0 EXIT ;  /* 0x000000000000094d */ /* 0x004fea0003800000 */
[----:B------:R-:W-:Y:S05]  /*3ef0*/  BRA `(.L_x_80) ;  /* 0xfffffffc00ec7947 */ /* 0x000fea000383ffff */
.L_x_73:
[----:B------:R-:W-:Y:S05]  /*3f00*/  BRA.U UP5, `(.L_x_81) ;  /* 0x0000000d057c7547 */ /* 0x000fea000b800000 */
[----:B------:R-:W-:Y:S01]  /*3f10*/  UMOV UR4, 0x40 ;  /* 0x0000004000047882 */ /* 0x000fe20000000000 */
[----:B------:R-:W-:Y:S01]  /*3f20*/  NOP ;  /* 0x0000000000007918 */ /* 0x000fe20000000000 */
[----:B------:R-:W-:Y:S01]  /*3f30*/  ULEA UR5, UR61, UR4, 0x18 ;  /* 0x000000043d057291 */ /* 0x000fe2000f8ec0ff */
[----:B------:R-:W-:Y:S02]  /*3f40*/  UMOV UR6, 0x400 ;  /* 0x0000040000067882 */ /* 0x000fe40000000000 */
[----:B------:R-:W-:-:S06]  /*3f50*/  ULEA UR6, UR61, UR6, 0x18 ;  /* 0x000000063d067291 */ /* 0x000fcc000f8ec0ff */
[----:B------:R-:W2:Y:S02]  /*3f60*/  LDS.U8 R0, [UR5+0x1c] ;  /* 0x00001c05ff007984 */ /* 0x000ea40008000000 */
[----:B--2---:R-:W-:-:S13]  /*3f70*/  ISETP.NE.AND P0, PT, R0, RZ, PT ;  /* 0x000000ff0000720c */ /* 0x004fda0003f05270 */
[----:B------:R-:W-:Y:S05]  /*3f80*/  @P0 BRA `(.L_x_82) ;  /* 0x0000000000580947 */ /* 0x000fea0003800000 */
[----:B------:R-:W-:-:S13]  /*3f90*/  ELECT P0, URZ, PT ;  /* 0x0000000000ff782f */ /* 0x000fda0003800000 */
[----:B------:R-:W-:Y:S05]  /*3fa0*/  @!P0 BRA `(.L_x_83) ;  /* 0x0000000000608947 */ /* 0x000fea0003800000 */
[----:B------:R-:W-:Y:S01]  /*3fb0*/  UMOV UR4, 0x10 ;  /* 0x0000001000047882 */ /* 0x000fe20000000000 */
[----:B------:R-:W-:Y:S01]  /*3fc0*/  HFMA2 R0, -RZ, RZ, 0, 5.9604644775390625e-08 ;  /* 0x00000001ff007431 */ /* 0x000fe200000001ff */
[----:B------:R-:W-:-:S03]  /*3fd0*/  MOV R3, 0xffff ;  /* 0x0000ffff00037802 */ /* 0x000fc60000000f00 */
[----:B------:R-:W-:Y:S04]  /*3fe0*/  DEPBAR.LE SB2, 0x36 ;  /* 0x0000ad800000791a */ /* 0x000fe80000000000 */
[----:B------:R-:W2:Y:S02]  /*3ff0*/  UTCATOMSWS.FIND_AND_SET.ALIGN UP0, UR4, UR4 ;  /* 0x00000004000475e3 */ /* 0x000ea40008000800 */
[----:B--2---:R-:W-:Y:S01]  /*4000*/  MOV R4, UR4 ;  /* 0x0000000400047c02 */ /* 0x004fe20008000f00 */
[----:B------:R-:W-:Y:S06]  /*4010*/  BRA.U UP0, `(.L_x_84) ;  /* 0x0000000100187547 */ /* 0x000fec000b800000 */
.L_x_85:
[----:B------:R-:W-:Y:S05]  /*4020*/  NANOSLEEP 0x64 ;  /* 0x000000640000795d */ /* 0x000fea0003800000 */
[----:B------:R-:W-:-:S05]  /*4030*/  UMOV UR4, 0x10 ;  /* 0x0000001000047882 */ /* 0x000fca0000000000 */
[----:B------:R-:W-:Y:S04]  /*4040*/  DEPBAR.LE SB2, 0x36 ;  /* 0x0000ad800000791a */ /* 0x000fe80000000000 */
[----:B------:R-:W2:Y:S02]  /*4050*/  UTCATOMSWS.FIND_AND_SET.ALIGN UP0, UR4, UR4 ;  /* 0x00000004000475e3 */ /* 0x000ea40008000800 */
[----:B--2---:R-:W-:Y:S01]  /*4060*/  MOV R4, UR4 ;  /* 0x0000000400047c02 */ /* 0x004fe20008000f00 */
[----:B------:R-:W-:Y:S05]  /*4070*/  BRA.U !UP0, `(.L_x_85) ;  /* 0xfffffffd08e87547 */ /* 0x000fea000b83ffff */
.L_x_84:
[-C--:B------:R-:W-:Y:S02]  /*4080*/  SHF.L.U32 R3, R3, R4.reuse, RZ ;  /* 0x0000000403037219 */ /* 0x080fe400000006ff */
[----:B------:R-:W-:Y:S01]  /*4090*/  SHF.L.U32 R0, R0, R4, RZ ;  /* 0x0000000400007219 */ /* 0x000fe200000006ff */
[----:B------:R-:W-:Y:S02]  /*40a0*/  IMAD.SHL.U32 R4, R4, 0x20, RZ ;  /* 0x0000002004047824 */ /* 0x000fe400078e00ff */
[----:B------:R2:W-:Y:S04]  /*40b0*/  ATOMS.OR RZ, [UR5+0x14], R3 ;  /* 0x00001403ffff798c */ /* 0x0005e8000b000005 */
[----:B------:R2:W-:Y:S04]  /*40c0*/  ATOMS.OR RZ, [UR5+0x18], R0 ;  /* 0x00001800ffff798c */ /* 0x0005e8000b000005 */
[----:B------:R2:W-:Y:S01]  /*40d0*/  STS [UR6+0x2a0], R4 ;  /* 0x0002a004ff007988 */ /* 0x0005e20008000806 */
[----:B------:R-:W-:Y:S05]  /*40e0*/  BRA `(.L_x_83) ;  /* 0x0000000000107947 */ /* 0x000fea0003800000 */
.L_x_82:
[----:B------:R-:W-:Y:S02]  /*40f0*/  MOV R0, 0xffffffff ;  /* 0xffffffff00007802 */ /* 0x000fe40000000f00 */
[----:B------:R-:W-:-:S03]  /*4100*/  MOV R4, 0x4130 ;  /* 0x0000413000047802 */ /* 0x000fc60000000f00 */
[----:B------:R2:W-:Y:S04]  /*4110*/  STS [UR6+0x2a0], R0 ;  /* 0x0002a000ff007988 */ /* 0x0005e80008000806 */
[----:B-12--5:R-:W-:Y:S05]  /*4120*/  CALL.REL.NOINC `($__internal_1_$__cuda_sm10x_tcgen05_guardrail_trap_phase_invalid_during_alloc) ;  /* 0x0000005c00907944 */ /* 0x026fea0003c00000 */
.L_x_83:
[----:B------:R-:W-:Y:S05]  /*4130*/  WARPSYNC.ALL ;  /* 0x0000000000007948 */ /* 0x000fea0003800000 */
[----:B------:R-:W3:Y:S01]  /*4140*/  S2UR UR4, SR_CgaCtaId ;  /* 0x00000000000479c3 */ /* 0x000ee20000008800 */
[----:B------:R-:W-:Y:S01]  /*4150*/  UMOV UR14, 0x400 ;  /* 0x00000400000e7882 */ /* 0x000fe20000000000 */
[----:B------:R-:W-:-:S06]  /*4160*/  NOP ;  /* 0x0000000000007918 */ /* 0x000fcc0000000000 */
[----:B------:R-:W-:Y:S06]  /*4170*/  BAR.ARV 0x6, 0xa0 ;  /* 0x0182800000007b1d */ /* 0x000fec0000002000 */
[----:B------:R-:W4:Y:S01]  /*4180*/  LDCU UR5, c[0x0][0x38c] ;  /* 0x00007180ff0577ac */ /* 0x000f220008000800 */
[----:B------:R-:W-:Y:S01]  /*4190*/  LOP3.LUT R2, R2, 0xffff, RZ, 0xc0, !PT ;  /* 0x0000ffff02027812 */ /* 0x000fe200078ec0ff */
[----:B------:R-:W-:Y:S01]  /*41a0*/  IMAD.MOV.U32 R11, RZ, RZ, 0x1 ;  /* 0x00000001ff0b7424 */ /* 0x000fe200078e00ff */
[----:B------:R-:W-:Y:S01]  /*41b0*/  CS2R R8, SRZ ;  /* 0x0000000000087805 */ /* 0x000fe2000001ff00 */
[----:B------:R-:W1:Y:S01]  /*41c0*/  LDCU UR8, c[0x0][0x38c] ;  /* 0x00007180ff0877ac */ /* 0x000e620008000800 */
[----:B------:R-:W-:Y:S01]  /*41d0*/  R2UR UR16, R2 ;  /* 0x00000000021072ca */ /* 0x000fe200000e0000 */
[----:B------:R-:W-:Y:S01]  /*41e0*/  IMAD.MOV.U32 R10, RZ, RZ, RZ ;  /* 0x000000ffff0a7224 */ /* 0x000fe200078e00ff */
[----:B------:R-:W-:Y:S01]  /*41f0*/  UMOV UR18, URZ ;  /* 0x000000ff00127c82 */ /* 0x000fe20008000000 */
[----:B------:R-:W-:Y:S01]  /*4200*/  UMOV UR11, URZ ;  /* 0x000000ff000b7c82 */ /* 0x000fe20008000000 */
[----:B---3--:R-:W-:Y:S01]  /*4210*/  ULEA UR14, UR4, UR14, 0x18 ;  /* 0x0000000e040e7291 */ /* 0x008fe2000f8ec0ff */
[----:B------:R-:W-:Y:S01]  /*4220*/  UMOV UR20, 0x0 ;  /* 0x0000000000147882 */ /* 0x000fe20000000000 */
[----:B------:R-:W-:-:S02]  /*4230*/  UMOV UR21, 0x4280010 ;  /* 0x0428001000157882 */ /* 0x000fc40000000000 */
[----:B------:R-:W-:Y:S02]  /*4240*/  UIADD3 UR6, UPT, UPT, UR14, 0x5400, URZ ;  /* 0x000054000e067890 */ /* 0x000fe4000fffe0ff */
[----:B------:R-:W-:Y:S02]  /*4250*/  UIADD3 UR7, UPT, UPT, UR14, 0x13c00, URZ ;  /* 0x00013c000e077890 */ /* 0x000fe4000fffe0ff */
[----:B----4-:R-:W-:Y:S01]  /*4260*/  UIADD3 UR5, UPT, UPT, UR5, 0x1f, URZ ;  /* 0x0000001f05057890 */ /* 0x010fe2000fffe0ff */
[----:B--2---:R-:W2:Y:S01]  /*4270*/  LDS R0, [UR14+0x2a0] ;  /* 0x0002a00eff007984 */ /* 0x004ea20008000800 */
[----:B------:R-:W-:Y:S02]  /*4280*/  USHF.R.U32.HI UR6, URZ, 0x4, UR6 ;  /* 0x00000004ff067899 */ /* 0x000fe40008011606 */
[----:B------:R-:W-:Y:S02]  /*4290*/  USHF.R.S32.HI UR4, URZ, 0x1f, UR5 ;  /* 0x0000001fff047899 */ /* 0x000fe40008011405 */
[----:B------:R-:W-:-:S02]  /*42a0*/  ULOP3.LUT UR6, UR6, 0x3fff, URZ, 0xc0, !UPT ;  /* 0x00003fff06067892 */ /* 0x000fc4000f8ec0ff */
[----:B------:R-:W-:Y:S02]  /*42b0*/  ULEA.HI UR4, UR4, UR5, URZ, 0x5 ;  /* 0x0000000504047291 */ /* 0x000fe4000f8f28ff */
[----:B------:R-:W-:Y:S02]  /*42c0*/  USHF.R.U32.HI UR5, URZ, 0x4, UR7 ;  /* 0x00000004ff057899 */ /* 0x000fe40008011607 */
[----:B------:R-:W-:Y:S02]  /*42d0*/  USHF.R.S32.HI UR22, URZ, 0x5, UR4 ;  /* 0x00000005ff167899 */ /* 0x000fe40008011404 */
[----:B------:R-:W-:Y:S02]  /*42e0*/  ULOP3.LUT UR4, UR5, 0x3fff, URZ, 0xc0, !UPT ;  /* 0x00003fff05047892 */ /* 0x000fe4000f8ec0ff */
[----:B------:R-:W-:Y:S02]  /*42f0*/  UISETP.LT.AND UP0, UPT, UR22, 0x1, UPT ;  /* 0x000000011600788c */ /* 0x000fe4000bf01270 */
[----:B------:R-:W-:-:S02]  /*4300*/  ULOP3.LUT UR17, UR6, 0x10000, URZ, 0xfc, !UPT ;  /* 0x0001000006117892 */ /* 0x000fc4000f8efcff */
[----:B------:R-:W-:Y:S02]  /*4310*/  USEL UR23, UR22, 0x1, !UP0 ;  /* 0x0000000116177887 */ /* 0x000fe4000c000000 */
[----:B------:R-:W-:Y:S02]  /*4320*/  ULOP3.LUT UR4, UR4, 0x10000, URZ, 0xfc, !UPT ;  /* 0x0001000004047892 */ /* 0x000fe4000f8efcff */
[----:B------:R-:W-:Y:S02]  /*4330*/  UIADD3 UR23, UPT, UPT, -UR23, URZ, URZ ;  /* 0x000000ff17177290 */ /* 0x000fe4000fffe1ff */
[----:B-1----:R-:W-:Y:S01]  /*4340*/  UISETP.GE.AND UP4, UPT, UR8, 0x1, UPT ;  /* 0x000000010800788c */ /* 0x002fe2000bf86270 */
[----:B--2---:R-:W-:-:S15]  /*4350*/  R2UR UR24, R0 ;  /* 0x00000000001872ca */ /* 0x004fde00000e0000 */
.L_x_92:
[----:B------:R-:W-:Y:S02]  /*4360*/  LEA R0, R10, UR14, 0x3 ;  /* 0x0000000e0a007c11 */ /* 0x000fe4000f8e18ff */
[----:B------:R-:W-:Y:S02]  /*4370*/  SHF.L.U32 R5, R9, 0x1f, RZ ;  /* 0x0000001f09057819 */ /* 0x000fe400000006ff */
[----:B------:R-:W-:Y:S01]  /*4380*/  PLOP3.LUT P0, PT, PT, PT, UP4, 0x80, 0x8 ;  /* 0x000000000008781c */ /* 0x000fe20003f0f048 */
[----:B------:R-:W-:Y:S01]  /*4390*/  VIADD R3, R0, 0x200 ;  /* 0x0000020000037836 */ /* 0x000fe20000000000 */
[----:B-1----:R-:W1:Y:S02]  /*43a0*/  SYNCS.PHASECHK.TRANS64.TRYWAIT P1, [R0+URZ+0x1f0], R5 ;  /* 0x0001f005000075a7 */ /* 0x002e6400080211ff */
[----:B-1-3--:R-:W-:Y:S09]  /*43b0*/  @!P1 BRA `(.L_x_86) ;  /* 0x0000005400b89947 */ /* 0x00aff20003800000 */
.L_x_197:
[----:B------:R-:W-:Y:S01]  /*43c0*/  LEA R4, R10, UR14, 0x4 ;  /* 0x0000000e0a047c11 */ /* 0x000fe2000f8e20ff */
[----:B------:R-:W-:Y:S01]  /*43d0*/  @UP4 ULEA UR5, UR11, UR14, 0x3 ;  /* 0x0000000e0b054291 */ /* 0x000fe2000f8e18ff */
[----:B------:R-:W-:Y:S01]  /*43e0*/  PLOP3.LUT P2, PT, PT, PT, PT, 0x80, 0x8 ;  /* 0x000000000008781c */ /* 0x000fe20003f4f070 */
[----:B------:R-:W-:Y:S01]  /*43f0*/  ULEA UR19, UR18, UR14, 0x3 ;  /* 0x0000000e12137291 */ /* 0x000fe2000f8e18ff */
[----:B------:R-:W-:Y:S02]  /*4400*/  PRMT R3, RZ, 0x654, R3 ;  /* 0x00000654ff037816 */ /* 0x000fe40000000003 */
[----:B-1----:R-:W1:Y:S01]  /*4410*/  LDS.128 R4, [R4+0x280] ;  /* 0x0002800004047984 */ /* 0x002e620000000c00 */
[----:B------:R-:W-:Y:S02]  /*4420*/  @P0 SHF.L.U32 R2, R8, 0x1f, RZ ;  /* 0x0000001f08020819 */ /* 0x000fe400000006ff */
[----:B------:R-:W-:Y:S01]  /*4430*/  SHF.L.U32 R0, R11, 0x1f, RZ ;  /* 0x0000001f0b007819 */ /* 0x000fe200000006ff */
[----:B------:R-:W-:Y:S01]  /*4440*/  @!PT LDS RZ, [RZ] ;  /* 0x00000000fffff984 */ /* 0x000fe20000000800 */
[----:B------:R-:W-:Y:S01]  /*4450*/  @!PT LDS RZ, [RZ] ;  /* 0x00000000fffff984 */ /* 0x000fe20000000800 */
[----:B------:R-:W-:Y:S01]  /*4460*/  @!PT LDS RZ, [RZ] ;  /* 0x00000000fffff984 */ /* 0x000fe20000000800 */
[----:B------:R-:W-:Y:S01]  /*4470*/  @!PT LDS RZ, [RZ] ;  /* 0x00000000fffff984 */ /* 0x000fe20000000800 */
[----:B------:R2:W-:Y:S06]  /*4480*/  MEMBAR.ALL.CTA ;  /* 0x0000000000007992 */ /* 0x0005ec0000008000 */
[----:B--2---:R-:W2:Y:S02]  /*4490*/  FENCE.VIEW.ASYNC.S ;  /* 0x00000000000073c6 */ /* 0x004ea40000000000 */
[----:B--2---:R2:W-:Y:S01]  /*44a0*/  SYNCS.ARRIVE.TRANS64.RED.A1T0 RZ, [R3+URZ], RZ ;  /* 0x000000ff03ff79a7 */ /* 0x0045e200081004ff */
[----:B------:R2:W3:Y:S01]  /*44b0*/  @P0 SYNCS.PHASECHK.TRANS64.TRYWAIT P2, [UR5], R2 ;  /* 0x00000002ff0005a7 */ /* 0x0004e20008041105 */
[----:B-1----:R-:W-:Y:S01]  /*44c0*/  LOP3.LUT P1, RZ, R6, 0x1, RZ, 0xc0, !PT ;  /* 0x0000000106ff7812 */ /* 0x002fe2000782c0ff */
[----:B------:R-:W1:Y:S02]  /*44d0*/  SYNCS.PHASECHK.TRANS64.TRYWAIT P0, [UR19+0x230], R0 ;  /* 0x00023000ff0075a7 */ /* 0x000e640008001113 */
[----:B-123--:R-:W-:Y:S10]  /*44e0*/  @!P0 BRA `(.L_x_87) ;  /* 0x0000005400808947 */ /* 0x00eff40003800000 */
.L_x_199:
[----:B------:R-:W-:Y:S01]  /*44f0*/  IADD3 R10, PT, PT, R10, 0x1, RZ ;  /* 0x000000010a0a7810 */ /* 0x000fe20007ffe0ff */
[----:B------:R-:W-:Y:S06]  /*4500*/  BRA.U !UP4, `(.L_x_88) ;  /* 0x000000010c9c7547 */ /* 0x000fec000b800000 */
[----:B------:R-:W-:Y:S02]  /*4510*/  ULEA.HI UR5, UR18, UR18, URZ, 0x1 ;  /* 0x0000001212057291 */ /* 0x000fe4000f8f08ff */
[----:B------:R-:W-:Y:S02]  /*4520*/  UPLOP3.LUT UP2, UPT, UPT, UPT, UPT, 0x40, 0x4 ;  /* 0x000000000004789c */ /* 0x000fe40003f4e870 */
[----:B------:R-:W-:Y:S02]  /*4530*/  USHF.R.U32.HI UR6, URZ, 0x1, UR5 ;  /* 0x00000001ff067899 */ /* 0x000fe40008011605 */
[----:B------:R-:W-:Y:S02]  /*4540*/  ULOP3.LUT UR15, UR5, 0xffe, URZ, 0xc0, !UPT ;  /* 0x00000ffe050f7892 */ /* 0x000fe4000f8ec0ff */
[----:B------:R-:W-:Y:S02]  /*4550*/  UIMAD UR5, UR6, 0xa0, UR24 ;  /* 0x000000a0060578a4 */ /* 0x000fe4000f8e0218 */
[----:B------:R-:W-:Y:S01]  /*4560*/  UIADD3 UR15, UPT, UPT, -UR15, UR18, URZ ;  /* 0x000000120f0f7290 */ /* 0x000fe2000fffe1ff */
[----:B------:R-:W-:Y:S01]  /*4570*/  UMOV UR13, UR23 ;  /* 0x00000017000d7c82 */ /* 0x000fe20008000000 */
[----:B------:R-:W-:-:S02]  /*4580*/  UMOV UR12, UR22 ;  /* 0x00000016000c7c82 */ /* 0x000fc40008000000 */
[----:B------:R-:W-:-:S03]  /*4590*/  ULEA UR15, UR15, UR5, 0x14 ;  /* 0x000000050f0f7291 */ /* 0x000fc6000f8ea0ff */
[----:B------:R-:W-:-:S09]  /*45a0*/  UMOV UR5, UR11 ;  /* 0x0000000b00057c82 */ /* 0x000fd20008000000 */
.L_x_91:
[----:B------:R-:W-:Y:S02]  /*45b0*/  UIADD3 UR13, UPT, UPT, UR13, 0x1, URZ ;  /* 0x000000010d0d7890 */ /* 0x000fe4000fffe0ff */
[----:B--2---:R-:W-:Y:S02]  /*45c0*/  ULEA UR7, UR5, UR14, 0x3 ;  /* 0x0000000e05077291 */ /* 0x004fe4000f8e18ff */
[----:B------:R-:W-:Y:S01]  /*45d0*/  UISETP.NE.AND UP3, UPT, UR13, URZ, UPT ;  /* 0x000000ff0d00728c */ /* 0x000fe2000bf65270 */
[----:B---3--:R-:W-:Y:S10]  /*45e0*/  @P2 BRA `(.L_x_89) ;  /* 0x00000000000c2947 */ /* 0x008ff40003800000 */
[----:B-1----:R-:W-:Y:S04]  /*45f0*/  SHF.L.U32 R3, R8, 0x1f, RZ ;  /* 0x0000001f08037819 */ /* 0x002fe800000006ff */
[----:B------:R-:W1:Y:S02]  /*4600*/  SYNCS.PHASECHK.TRANS64.TRYWAIT P0, [UR7], R3 ;  /* 0x00000003ff0075a7 */ /* 0x000e640008001107 */
[----:B-1----:R-:W-:Y:S05]  /*4610*/  @!P0 BRA `(.L_x_90) ;  /* 0x00000054004c8947 */ /* 0x002fea0003800000 */
.L_x_89:
[----:B------:R-:W-:Y:S01]  /*4620*/  UISETP.NE.AND UP0, UPT, UR12, 0x1, UPT ;  /* 0x000000010c00788c */ /* 0x000fe2000bf05270 */
[----:B------:R-:W-:Y:S01]  /*4630*/  PLOP3.LUT P2, PT, PT, PT, PT, 0x80, 0x8 ;  /* 0x000000000008781c */ /* 0x000fe20003f4f070 */
[----:B------:R-:W-:Y:S02]  /*4640*/  UIADD3 UR6, UPT, UPT, UR5, 0x1, URZ ;  /* 0x0000000105067890 */ /* 0x000fe4000fffe0ff */
[----:B------:R-:W-:Y:S02]  /*4650*/  UIADD3 UR12, UPT, UPT, UR12, -0x1, URZ ;  /* 0xffffffff0c0c7890 */ /* 0x000fe4000fffe0ff */
[----:B------:R-:W-:Y:S01]  /*4660*/  UISETP.NE.AND UP1, UPT, UR6, 0x1d, UPT ;  /* 0x0000001d0600788c */ /* 0x000fe2000bf25270 */
[----:B------:R-:W-:Y:S01]  /*4670*/  PLOP3.LUT P0, PT, PT, PT, UP0, 0x80, 0x8 ;  /* 0x000000000008781c */ /* 0x000fe20003f0f008 */
[----:B------:R-:W-:Y:S02]  /*4680*/  UMOV UR9, 0xc0004010 ;  /* 0xc000401000097882 */ /* 0x000fe40000000000 */
[----:B------:R-:W-:Y:S02]  /*4690*/  USEL UR8, URZ, 0x1, UP1 ;  /* 0x00000001ff087887 */ /* 0x000fe40008800000 */
[----:B------:R-:W-:Y:S02]  /*46a0*/  USEL UR11, UR6, URZ, UP1 ;  /* 0x000000ff060b7287 */ /* 0x000fe40008800000 */
[----:B------:R-:W-:Y:S02]  /*46b0*/  UIMAD UR6, UR5, 0x140, UR4 ;  /* 0x00000140050678a4 */ /* 0x000fe4000f8e0204 */
[----:B------:R-:W-:Y:S01]  /*46c0*/  @UP0 ULEA UR10, UR11, UR14, 0x3 ;  /* 0x0000000e0b0a0291 */ /* 0x000fe2000f8e18ff */
[----:B------:R-:W-:Y:S01]  /*46d0*/  LOP3.LUT R8, R8, UR8, RZ, 0x3c, !PT ;  /* 0x0000000808087c12 */ /* 0x000fe2000f8e3cff */
[----:B------:R-:W-:Y:S03]  /*46e0*/  ULEA UR8, UR5, UR17, 0x7 ;  /* 0x0000001105087291 */ /* 0x000fe6000f8e38ff */
[----:B-1----:R-:W-:Y:S01]  /*46f0*/  @P0 SHF.L.U32 R0, R8, 0x1f, RZ ;  /* 0x0000001f08000819 */ /* 0x002fe200000006ff */
[----:B------:R-:W-:Y:S03]  /*4700*/  UMOV UR5, UR11 ;  /* 0x0000000b00057c82 */ /* 0x000fe60008000000 */
[----:B------:R2:W3:Y:S01]  /*4710*/  @P0 SYNCS.PHASECHK.TRANS64.TRYWAIT P2, [UR10], R0 ;  /* 0x00000000ff0005a7 */ /* 0x0004e2000804110a */
[----:B------:R-:W-:Y:S03]  /*4720*/  UIADD3 UR10, UPT, UPT, UR7, 0xe8, URZ ;  /* 0x000000e8070a7890 */ /* 0x000fe6000fffe0ff */
[----:B------:R-:W-:Y:S02]  /*4730*/  UMOV UR7, 0xc0004010 ;  /* 0xc000401000077882 */ /* 0x000fe40000000000 */
[----:B------:R2:W-:Y:S01]  /*4740*/  UTCQMMA gdesc[UR8], gdesc[UR6], tmem[UR15], tmem[UR20], idesc[UR21], UP2 ;  /* 0x00ff1406080075ea */ /* 0x0005e2000900030f */
[----:B------:R-:W-:Y:S03]  /*4750*/  UPLOP3.LUT UP2, UPT, UPT, UPT, UPT, 0x80, 0x8 ;  /* 0x000000000008789c */ /* 0x000fe60003f4f070 */
[----:B------:R2:W-:Y:S01]  /*4760*/  UTCBAR.MULTICAST [UR10], URZ, UR16 ;  /* 0x000000ff0a0073e9 */ /* 0x0005e20008000810 */
[----:B------:R-:W-:Y:S07]  /*4770*/  BRA.U UP3, `(.L_x_91) ;  /* 0xfffffffd038c7547 */ /* 0x000fee000b83ffff */
.L_x_88:
[----:B------:R-:W-:Y:S01]  /*4780*/  UIADD3 UR5, UPT, UPT, UR18, 0x1, URZ ;  /* 0x0000000112057890 */ /* 0x000fe2000fffe0ff */
[C---:B------:R-:W-:Y:S01]  /*4790*/  ISETP.NE.AND P0, PT, R10.reuse, 0x2, PT ;  /* 0x000000020a00780c */ /* 0x040fe20003f05270 */
[----:B--2---:R-:W-:Y:S02]  /*47a0*/  UIADD3 UR6, UPT, UPT, UR19, 0x210, URZ ;  /* 0x0000021013067890 */ /* 0x004fe4000fffe0ff */
[----:B------:R-:W-:Y:S01]  /*47b0*/  UISETP.NE.AND UP0, UPT, UR5, 0x4, UPT ;  /* 0x000000040500788c */ /* 0x000fe2000bf05270 */
[----:B-1----:R-:W-:Y:S02]  /*47c0*/  SEL R0, RZ, 0x1, P0 ;  /* 0x00000001ff007807 */ /* 0x002fe40000000000 */
[----:B------:R-:W-:Y:S01]  /*47d0*/  SEL R10, R10, RZ, P0 ;  /* 0x000000ff0a0a7207 */ /* 0x000fe20000000000 */
[----:B------:R-:W-:Y:S01]  /*47e0*/  USEL UR7, URZ, 0x1, UP0 ;  /* 0x00000001ff077887 */ /* 0x000fe20008000000 */
[----:B------:R-:W-:Y:S01]  /*47f0*/  LOP3.LUT R9, R9, R0, RZ, 0x3c, !PT ;  /* 0x0000000009097212 */ /* 0x000fe200078e3cff */
[----:B------:R-:W-:Y:S01]  /*4800*/  USEL UR18, UR5, URZ, UP0 ;  /* 0x000000ff05127287 */ /* 0x000fe20008000000 */
[----:B------:R1:W-:Y:S03]  /*4810*/  UTCBAR [UR6], URZ ;  /* 0x000000ff060073e9 */ /* 0x0003e600080000ff */
[----:B------:R-:W-:Y:S01]  /*4820*/  LOP3.LUT R11, R11, UR7, RZ, 0x3c, !PT ;  /* 0x000000070b0b7c12 */ /* 0x000fe2000f8e3cff */
[----:B------:R-:W-:Y:S07]  /*4830*/  @P1 BRA `(.L_x_92) ;  /* 0xfffffff800c81947 */ /* 0x000fee000383ffff */
[----:B------:R-:W2:Y:S01]  /*4840*/  S2UR UR8, SR_CgaCtaId ;  /* 0x00000000000879c3 */ /* 0x000ea20000008800 */
[----:B------:R-:W-:Y:S01]  /*4850*/  ELECT P0, URZ, PT ;  /* 0x0000000000ff782f */ /* 0x000fe20003800000 */
[----:B------:R-:W-:Y:S01]  /*4860*/  IMAD.MOV.U32 R0, RZ, RZ, 0x1 ;  /* 0x00000001ff007424 */ /* 0x000fe200078e00ff */
[----:B------:R-:W-:Y:S01]  /*4870*/  UIADD3 UR14, UPT, UPT, UR14, 0x230, URZ ;  /* 0x000002300e0e7890 */ /* 0x000fe2000fffe0ff */
[----:B------:R-:W-:Y:S01]  /*4880*/  SHF.L.U32 R3, R11, 0x1f, RZ ;  /* 0x0000001f0b037819 */ /* 0x000fe200000006ff */
[----:B------:R-:W-:-:S03]  /*4890*/  UMOV UR4, 0x40 ;  /* 0x0000004000047882 */ /* 0x000fc60000000000 */
[----:B------:R-:W-:Y:S01]  /*48a0*/  UVIRTCOUNT.DEALLOC.SMPOOL 0x80 ;  /* 0x000000800000784c */ /* 0x000fe20000000000 */
[----:B--2---:R-:W-:Y:S02]  /*48b0*/  ULEA UR8, UR8, UR4, 0x18 ;  /* 0x0000000408087291 */ /* 0x004fe4000f8ec0ff */
[----:B------:R-:W-:-:S07]  /*48c0*/  ULEA UR4, UR18, UR14, 0x3 ;  /* 0x0000000e12047291 */ /* 0x000fce000f8e18ff */
[----:B------:R2:W-:Y:S02]  /*48d0*/  @P0 STS.U8 [UR8+0x1c], R0 ;  /* 0x00001c00ff000988 */ /* 0x0005e40008000008 */
[----:B------:R-:W4:Y:S02]  /*48e0*/  SYNCS.PHASECHK.TRANS64.TRYWAIT P0, [UR4], R3 ;  /* 0x00000003ff0075a7 */ /* 0x000f240008001104 */
[----:B--2-4-:R-:W-:Y:S05]  /*48f0*/  @!P0 BRA `(.L_x_93) ;  /* 0x0000005000ac8947 */ /* 0x014fea0003800000 */
.L_x_202:
[----:B------:R-:W-:-:S04]  /*4900*/  UIADD3 UR4, UPT, UPT, UR18, 0x1, URZ ;  /* 0x0000000112047890 */ /* 0x000fc8000fffe0ff */
[----:B------:R-:W-:-:S04]  /*4910*/  UISETP.NE.AND UP0, UPT, UR4, 0x4, UPT ;  /* 0x000000040400788c */ /* 0x000fc8000bf05270 */
[----:B-1----:R-:W-:Y:S02]  /*4920*/  USEL UR6, URZ, 0x1, UP0 ;  /* 0x00000001ff067887 */ /* 0x002fe40008000000 */
[----:B------:R-:W-:-:S04]  /*4930*/  USEL UR4, UR4, URZ, UP0 ;  /* 0x000000ff04047287 */ /* 0x000fc80008000000 */
[----:B------:R-:W-:Y:S01]  /*4940*/  ULEA UR5, UR4, UR14, 0x3 ;  /* 0x0000000e04057291 */ /* 0x000fe2000f8e18ff */
[----:B------:R-:W-:-:S04]  /*4950*/  LOP3.LUT R2, R11, UR6, RZ, 0x3c, !PT ;  /* 0x000000060b027c12 */ /* 0x000fc8000f8e3cff */
[----:B--2---:R-:W-:-:S04]  /*4960*/  SHF.L.U32 R3, R2, 0x1f, RZ ;  /* 0x0000001f02037819 */ /* 0x004fc800000006ff */
[----:B------:R-:W1:Y:S02]  /*4970*/  SYNCS.PHASECHK.TRANS64.TRYWAIT P0, [UR5], R3 ;  /* 0x00000003ff0075a7 */ /* 0x000e640008001105 */
[----:B-1----:R-:W-:Y:S05]  /*4980*/  @!P0 BRA `(.L_x_94) ;  /* 0x0000005000a08947 */ /* 0x002fea0003800000 */
.L_x_204:
        /* <DEDUP_REMOVED lines=9> */
.L_x_206:
[----:B------:R-:W-:-:S04]  /*4a20*/  UIADD3 UR4, UPT, UPT, UR4, 0x1, URZ ;  /* 0x0000000104047890 */ /* 0x000fc8000fffe0ff */
[----:B------:R-:W-:-:S04]  /*4a30*/  UISETP.NE.AND UP0, UPT, UR4, 0x4, UPT ;  /* 0x000000040400788c */ /* 0x000fc8000bf05270 */
[----:B------:R-:W-:Y:S02]  /*4a40*/  USEL UR5, URZ, 0x1, UP0 ;  /* 0x00000001ff057887 */ /* 0x000fe40008000000 */
[----:B------:R-:W-:-:S04]  /*4a50*/  USEL UR4, UR4, URZ, UP0 ;  /* 0x000000ff04047287 */ /* 0x000fc80008000000 */
[----:B------:R-:W-:Y:S01]  /*4a60*/  ULEA UR4, UR4, UR14, 0x3 ;  /* 0x0000000e04047291 */ /* 0x000fe2000f8e18ff */
[----:B-1----:R-:W-:-:S04]  /*4a70*/  LOP3.LUT R3, R2, UR5, RZ, 0x3c, !PT ;  /* 0x0000000502037c12 */ /* 0x002fc8000f8e3cff */
[----:B------:R-:W-:-:S04]  /*4a80*/  SHF.L.U32 R3, R3, 0x1f, RZ ;  /* 0x0000001f03037819 */ /* 0x000fc800000006ff */
[----:B------:R-:W1:Y:S02]  /*4a90*/  SYNCS.PHASECHK.TRANS64.TRYWAIT P0, [UR4], R3 ;  /* 0x00000003ff0075a7 */ /* 0x000e640008001104 */
[----:B-1----:R-:W-:Y:S05]  /*4aa0*/  @!P0 BRA `(.L_x_96) ;  /* 0x0000005000888947 */ /* 0x002fea0003800000 */
.L_x_208:
[----:B------:R-:W-:Y:S01]  /*4ab0*/  NOP ;  /* 0x0000000000007918 */ /* 0x000fe20000000000 */
[----:B-1----:R-:W1:Y:S01]  /*4ac0*/  LDS R0, [UR8+0x14] ;  /* 0x00001408ff007984 */ /* 0x002e620008000800 */
[----:B------:R-:W-:Y:S01]  /*4ad0*/  ULOP3.LUT UR4, UR24, 0xffff, URZ, 0xc0, !UPT ;  /* 0x0000ffff18047892 */ /* 0x000fe2000f8ec0ff */
[----:B------:R-:W-:Y:S01]  /*4ae0*/  UMOV UR5, 0xffff ;  /* 0x0000ffff00057882 */ /* 0x000fe20000000000 */
[----:B------:R-:W-:Y:S02]  /*4af0*/  UMOV UR6, 0x1 ;  /* 0x0000000100067882 */ /* 0x000fe40000000000 */
[----:B------:R-:W-:-:S04]  /*4b00*/  USHF.R.U32.HI UR4, URZ, 0x5, UR4 ;  /* 0x00000005ff047899 */ /* 0x000fc80008011604 */
[----:B------:R-:W-:Y:S02]  /*4b10*/  USHF.L.U32 UR5, UR5, UR4, URZ ;  /* 0x0000000405057299 */ /* 0x000fe400080006ff */
[----:B------:R-:W-:-:S04]  /*4b20*/  USHF.L.U32 UR4, UR6, UR4, URZ ;  /* 0x0000000406047299 */ /* 0x000fc800080006ff */
[----:B-1----:R-:W-:-:S04]  /*4b30*/  LOP3.LUT R0, R0, UR5, RZ, 0xc0, !PT ;  /* 0x0000000500007c12 */ /* 0x002fc8000f8ec0ff */
[----:B------:R-:W-:-:S13]  /*4b40*/  ISETP.NE.AND P0, PT, R0, UR5, PT ;  /* 0x0000000500007c0c */ /* 0x000fda000bf05270 */
[----:B------:R-:W-:Y:S05]  /*4b50*/  @P0 BRA `(.L_x_97) ;  /* 0x0000000000580947 */ /* 0x000fea0003800000 */
[----:B------:R-:W1:Y:S02]  /*4b60*/  LDS R0, [UR8+0x18] ;  /* 0x00001808ff007984 */ /* 0x000e640008000800 */
[----:B-1----:R-:W-:-:S04]  /*4b70*/  LOP3.LUT R0, R0, UR4, RZ, 0xc0, !PT ;  /* 0x0000000400007c12 */ /* 0x002fc8000f8ec0ff */
[----:B------:R-:W-:-:S13]  /*4b80*/  ISETP.NE.AND P0, PT, R0, UR4, PT ;  /* 0x0000000400007c0c */ /* 0x000fda000bf05270 */
[----:B------:R-:W-:Y:S05]  /*4b90*/  @P0 BRA `(.L_x_98) ;  /* 0x00000000003c0947 */ /* 0x000fea0003800000 */
[----:B------:R-:W1:Y:S01]  /*4ba0*/  S2R R2, SR_LANEID ;  /* 0x0000000000027919 */ /* 0x000e620000000000 */
[----:B------:R-:W-:Y:S01]  /*4bb0*/  ULOP3.LUT UR5, URZ, UR5, URZ, 0x33, !UPT ;  /* 0x00000005ff057292 */ /* 0x000fe2000f8e33ff */
[----:B------:R-:W-:Y:S01]  /*4bc0*/  LOP3.LUT R4, RZ, UR4, RZ, 0x33, !PT ;  /* 0x00000004ff047c12 */ /* 0x000fe2000f8e33ff */
[----:B------:R-:W-:Y:S02]  /*4bd0*/  VOTEU.ANY UR4, UPT, PT ;  /* 0x0000000000047886 */ /* 0x000fe400038e0100 */
[----:B------:R-:W-:Y:S01]  /*4be0*/  UFLO.U32 UR4, UR4 ;  /* 0x00000004000472bd */ /* 0x000fe200080e0000 */
[----:B------:R-:W2:Y:S01]  /*4bf0*/  REDUX UR6, R4 ;  /* 0x00000000040673c4 */ /* 0x000ea20000000000 */
[----:B------:R-:W-:-:S06]  /*4c00*/  IMAD.U32 R0, RZ, RZ, UR5 ;  /* 0x00000005ff007e24 */ /* 0x000fcc000f8e00ff */
[----:B------:R4:W-:Y:S01]  /*4c10*/  UTCATOMSWS.AND URZ, UR5 ;  /* 0x0000000500ff79e3 */ /* 0x0009e20008000000 */
[----:B------:R-:W3:Y:S01]  /*4c20*/  REDUX UR7, R0 ;  /* 0x00000000000773c4 */ /* 0x000ee20000000000 */
[----:B-1----:R-:W-:Y:S01]  /*4c30*/  ISETP.EQ.U32.AND P0, PT, R2, UR4, PT ;  /* 0x0000000402007c0c */ /* 0x002fe2000bf02070 */
[----:B--2---:R-:W-:Y:S01]  /*4c40*/  IMAD.U32 R2, RZ, RZ, UR6 ;  /* 0x00000006ff027e24 */ /* 0x004fe2000f8e00ff */
[----:B---3--:R-:W-:-:S11]  /*4c50*/  MOV R3, UR7 ;  /* 0x0000000700037c02 */ /* 0x008fd60008000f00 */
[----:B------:R4:W-:Y:S04]  /*4c60*/  @P0 ATOMS.AND RZ, [UR8+0x14], R3 ;  /* 0x00001403ffff098c */ /* 0x0009e8000a800008 */
[----:B------:R4:W-:Y:S01]  /*4c70*/  @P0 ATOMS.AND RZ, [UR8+0x18], R2 ;  /* 0x00001802ffff098c */ /* 0x0009e2000a800008 */
[----:B------:R-:W-:Y:S05]  /*4c80*/  BRA `(.L_x_99) ;  /* 0x0000000000147947 */ /* 0x000fea0003800000 */
.L_x_98:
[----:B------:R-:W-:Y:S02]  /*4c90*/  MOV R2, 0x4cb0 ;  /* 0x00004cb000027802 */ /* 0x000fe40000000f00 */
[----:B---3-5:R-:W-:Y:S05]  /*4ca0*/  CALL.REL.NOINC `($__internal_0_$__cuda_sm10x_tcgen05_guardrail_trap_col_being_dealloced_not_returned_by_alloc) ;  /* 0x0000005000a47944 */ /* 0x028fea0003c00000 */
[----:B------:R-:W-:Y:S05]  /*4cb0*/  BRA `(.L_x_99) ;  /* 0x0000000000087947 */ /* 0x000fea0003800000 */
.L_x_97:
[----:B------:R-:W-:Y:S02]  /*4cc0*/  MOV R2, 0x4ce0 ;  /* 0x00004ce000027802 */ /* 0x000fe40000000f00 */
[----:B---3-5:R-:W-:Y:S05]  /*4cd0*/  CALL.REL.NOINC `($__internal_2_$__cuda_sm10x_tcgen05_guardrail_trap_unallocated_columns_being_dealloced) ;  /* 0x0000005000b07944 */ /* 0x028fea0003c00000 */
.L_x_99:
[----:B------:R-:W-:Y:S01]  /*4ce0*/  NOP ;  /* 0x0000000000007918 */ /* 0x000fe20000000000 */
[----:B----4-:R-:W-:Y:S05]  /*4cf0*/  EXIT ;  /* 0x000000000000794d */ /* 0x010fea0003800000 */
.L_x_81:
[----:B------:R-:W-:-:S09]  /*4d00*/  UISETP.NE.OR UP0, UPT, UR20, 0x3, !UP3 ;  /* 0x000000031400788c */ /* 0x000fd2000df05670 */
[----:B------:R-:W-:Y:S05]  /*4d10*/  BRA.U UP0, `(.L_x_100) ;  /* 0x0000000d00907547 */ /* 0x000fea000b800000 */
[----:B------:R-:W2:Y:S01]  /*4d20*/  LDCU.64 UR4, c[0x0][0x888] ;  /* 0x00011100ff0477ac */ /* 0x000ea20008000a00 */
[----:B------:R-:W3:Y:S01]  /*4d30*/  LDC.64 R12, c[0x0][0x348] ;  /* 0x0000d200ff0c7b82 */ /* 0x000ee20000000a00 */
[----:B------:R-:W-:Y:S02]  /*4d40*/  HFMA2 R9, -RZ, RZ, 0, 0 ;  /* 0x00000000ff097431 */ /* 0x000fe400000001ff */
[----:B------:R-:W-:Y:S01]  /*4d50*/  IMAD.MOV.U32 R11, RZ, RZ, 0x1 ;  /* 0x00000001ff0b7424 */ /* 0x000fe200078e00ff */
[----:B------:R-:W4:Y:S01]  /*4d60*/  LDCU UR38, c[0x0][0x370] ;  /* 0x00006e00ff2677ac */ /* 0x000f220008000800 */
[----:B------:R-:W-:Y:S01]  /*4d70*/  IMAD.MOV.U32 R10, RZ, RZ, RZ ;  /* 0x000000ffff0a7224 */ /* 0x000fe200078e00ff */
[----:B------:R-:W-:Y:S01]  /*4d80*/  MOV R8, 0x2800 ;  /* 0x0000280000087802 */ /* 0x000fe20000000f00 */
[----:B------:R-:W4:Y:S01]  /*4d90*/  LDCU.128 UR48, c[0x0][0xb10] ;  /* 0x00016200ff3077ac */ /* 0x000f220008000c00 */
[----:B------:R-:W1:Y:S01]  /*4da0*/  LDCU UR37, c[0x0][0x374] ;  /* 0x00006e80ff2577ac */ /* 0x000e620008000800 */
[----:B------:R-:W1:Y:S01]  /*4db0*/  LDCU.64 UR30, c[0x0][0x890] ;  /* 0x00011200ff1e77ac */ /* 0x000e620008000a00 */
[----:B--2---:R-:W-:Y:S01]  /*4dc0*/  UISETP.NE.U32.AND UP0, UPT, UR4, URZ, UPT ;  /* 0x000000ff0400728c */ /* 0x004fe2000bf05070 */
[----:B------:R-:W2:Y:S01]  /*4dd0*/  LDCU UR15, c[0x0][0xb0c] ;  /* 0x00016180ff0f77ac */ /* 0x000ea20008000800 */
[----:B------:R-:W3:Y:S01]  /*4de0*/  LDCU UR44, c[0x0][0xb20] ;  /* 0x00016400ff2c77ac */ /* 0x000ee20008000800 */
[----:B------:R-:W3:Y:S01]  /*4df0*/  LDCU UR4, c[0x0][0xb30] ;  /* 0x00016600ff0477ac */ /* 0x000ee20008000800 */
[----:B------:R-:W-:Y:S01]  /*4e00*/  UMOV UR21, 0x400 ;  /* 0x0000040000157882 */ /* 0x000fe20000000000 */
[----:B----4-:R-:W-:-:S02]  /*4e10*/  UIMAD.WIDE.U32 UR6, UR38, UR48, URZ ;  /* 0x00000030260672a5 */ /* 0x010fc4000f8e00ff */
[----:B-1----:R-:W-:Y:S02]  /*4e20*/  UIMAD.WIDE.U32 UR8, UR37, UR51, URZ ;  /* 0x00000033250872a5 */ /* 0x002fe4000f8e00ff */
[----:B------:R-:W-:Y:S02]  /*4e30*/  ULEA UR21, UR61, UR21, 0x18 ;  /* 0x000000153d157291 */ /* 0x000fe4000f8ec0ff */
[----:B------:R-:W-:Y:S02]  /*4e40*/  UISETP.NE.U32.AND UP6, UPT, UR30, URZ, UPT ;  /* 0x000000ff1e00728c */ /* 0x000fe4000bfc5070 */
[----:B------:R-:W-:Y:S02]  /*4e50*/  UIADD3 UR39, UPT, UPT, UR21, 0x1d0, URZ ;  /* 0x000001d015277890 */ /* 0x000fe4000fffe0ff */
[----:B------:R-:W-:Y:S02]  /*4e60*/  UISETP.NE.AND.EX UP5, UPT, UR5, URZ, UPT, UP0 ;  /* 0x000000ff0500728c */ /* 0x000fe4000bfa5300 */
[----:B------:R-:W-:Y:S01]  /*4e70*/  UISETP.NE.AND UP0, UPT, UR42, 0x1, UPT ;  /* 0x000000012a00788c */ /* 0x000fe2000bf05270 */
[----:B------:R-:W-:Y:S01]  /*4e80*/  UMOV UR6, UR7 ;  /* 0x0000000700067c82 */ /* 0x000fe20008000000 */
[----:B------:R-:W-:Y:S01]  /*4e90*/  UMOV UR40, UR9 ;  /* 0x0000000900287c82 */ /* 0x000fe20008000000 */
[----:B------:R-:W-:-:S02]  /*4ea0*/  USEL UR43, URZ, 0x1, UP4 ;  /* 0x00000001ff2b7887 */ /* 0x000fc4000a000000 */
[----:B--2---:R-:W-:Y:S02]  /*4eb0*/  UISETP.NE.AND UP0, UPT, UR15, 0x1, UPT ;  /* 0x000000010f00788c */ /* 0x004fe4000bf05270 */
[----:B------:R-:W-:Y:S02]  /*4ec0*/  UPLOP3.LUT UP1, UPT, UPT, UPT, UPT, 0x40, 0x4 ;  /* 0x000000000004789c */ /* 0x000fe40003f2e870 */
[----:B------:R-:W-:Y:S01]  /*4ed0*/  UISETP.GE.AND UP3, UPT, UR42, 0x1, UPT ;  /* 0x000000012a00788c */ /* 0x000fe2000bf66270 */
[----:B------:R-:W1:Y:S01]  /*4ee0*/  LDCU.64 UR22, c[0x0][0xb28] ;  /* 0x00016500ff1677ac */ /* 0x000e620008000a00 */
[----:B------:R-:W-:Y:S02]  /*4ef0*/  UISETP.NE.AND.EX UP6, UPT, UR31, URZ, UPT, UP6 ;  /* 0x000000ff1f00728c */ /* 0x000fe4000bfc5360 */
[----:B------:R-:W-:Y:S02]  /*4f00*/  UPRMT UR39, UR61, 0x654, UR39 ;  /* 0x000006543d277896 */ /* 0x000fe40008000027 */
[----:B------:R-:W-:-:S02]  /*4f10*/  USHF.R.U32.HI UR41, URZ, UR49, UR6 ;  /* 0x00000031ff297299 */ /* 0x000fc40008011606 */
[----:B---3--:R-:W-:Y:S02]  /*4f20*/  USHF.R.U32.HI UR40, URZ, UR44, UR40 ;  /* 0x0000002cff287299 */ /* 0x008fe40008011628 */
[----:B------:R-:W-:Y:S02]  /*4f30*/  UISETP.NE.AND UP0, UPT, UR50, 0x1, UPT ;  /* 0x000000013200788c */ /* 0x000fe4000bf05270 */
[----:B------:R-:W-:-:S11]  /*4f40*/  UISETP.NE.AND UP4, UPT, UR4, 0x1, UPT ;  /* 0x000000010400788c */ /* 0x000fd6000bf85270 */
.L_x_108:
[C---:B------:R-:W-:Y:S02]  /*4f50*/  LEA R3, R10.reuse, UR21, 0x3 ;  /* 0x000000150a037c11 */ /* 0x040fe4000f8e18ff */
[----:B------:R-:W-:Y:S02]  /*4f60*/  SHF.L.U32 R0, R9, 0x1f, RZ ;  /* 0x0000001f09007819 */ /* 0x000fe400000006ff */
[----:B------:R-:W-:Y:S02]  /*4f70*/  LEA R5, R10, UR21, 0x4 ;  /* 0x000000150a057c11 */ /* 0x000fe4000f8e20ff */
[----:B--2---:R-:W2:Y:S02]  /*4f80*/  SYNCS.PHASECHK.TRANS64.TRYWAIT P0, [R3+URZ+0x1f0], R0 ;  /* 0x0001f000030075a7 */ /* 0x004ea400080011ff */
[----:B--2---:R-:W-:Y:S05]  /*4f90*/  @!P0 BRA `(.L_x_101) ;  /* 0x0000004c00648947 */ /* 0x004fea0003800000 */
.L_x_209:
[----:B------:R-:W3:Y:S01]  /*4fa0*/  LDS.128 R4, [R5+0x280] ;  /* 0x0002800005047984 */ /* 0x000ee20000000c00 */
[----:B------:R-:W-:Y:S01]  /*4fb0*/  UISETP.GE.AND UP0, UPT, UR42, 0x1, UPT ;  /* 0x000000012a00788c */ /* 0x000fe2000bf06270 */
[----:B------:R-:W-:Y:S01]  /*4fc0*/  @!PT LDS RZ, [RZ] ;  /* 0x00000000fffff984 */ /* 0x000fe20000000800 */
[----:B------:R-:W-:Y:S01]  /*4fd0*/  @!PT LDS RZ, [RZ] ;  /* 0x00000000fffff984 */ /* 0x000fe20000000800 */
[----:B------:R-:W-:Y:S01]  /*4fe0*/  @!PT LDS RZ, [RZ] ;  /* 0x00000000fffff984 */ /* 0x000fe20000000800 */
[----:B------:R-:W-:Y:S01]  /*4ff0*/  @!PT LDS RZ, [RZ] ;  /* 0x00000000fffff984 */ /* 0x000fe20000000800 */
[----:B------:R4:W-:Y:S06]  /*5000*/  MEMBAR.ALL.CTA ;  /* 0x0000000000007992 */ /* 0x0009ec0000008000 */
[----:B----4-:R-:W4:Y:S01]  /*5010*/  FENCE.VIEW.ASYNC.S ;  /* 0x00000000000073c6 */ /* 0x010f220000000000 */
[----:B---3--:R-:W-:Y:S11]  /*5020*/  LOP3.LUT P0, RZ, R6, 0x1, RZ, 0xc0, !PT ;  /* 0x0000000106ff7812 */ /* 0x008ff6000780c0ff */
[----:B------:R-:W-:Y:S02]  /*5030*/  @!UPT UIADD3 URZ, UPT, UPT, URZ, URZ, URZ ;  /* 0x000000fffffff290 */ /* 0x000fe4000fffe0ff */
[----:B----4-:R-:W-:Y:S01]  /*5040*/  VOTEU.ANY UP3, P0 ;  /* 0x0000000000ff7886 */ /* 0x010fe20000060100 */
[----:B------:R-:W-:Y:S11]  /*5050*/  PLOP3.LUT P0, PT, PT, PT, UP3, 0x80, 0x8 ;  /* 0x000000000008781c */ /* 0x000ff60003f0f038 */
[----:B------:R-:W-:Y:S02]  /*5060*/  @!UPT UIADD3 URZ, UPT, UPT, URZ, URZ, URZ ;  /* 0x000000fffffff290 */ /* 0x000fe4000fffe0ff */
[----:B--2---:R-:W-:Y:S02]  /*5070*/  @P0 SHF.R.U32.HI R0, RZ, 0x10, R5 ;  /* 0x00000010ff000819 */ /* 0x004fe40000011605 */
[----:B------:R-:W-:Y:S02]  /*5080*/  @P0 MOV R2, R4 ;  /* 0x0000000400020202 */ /* 0x000fe40000000f00 */
[----:B------:R-:W-:Y:S01]  /*5090*/  @P0 R2UR UR4, R0 ;  /* 0x00000000000402ca */ /* 0x000fe200000e0000 */
[----:B------:R-:W-:Y:S01]  /*50a0*/  VIADD R0, R3, 0x200 ;  /* 0x0000020003007836 */ /* 0x000fe20000000000 */
[----:B------:R-:W-:Y:S02]  /*50b0*/  @P0 LOP3.LUT R4, R5, 0xffff, RZ, 0xc0, !PT ;  /* 0x0000ffff05040812 */ /* 0x000fe400078ec0ff */
[----:B------:R-:W-:Y:S02]  /*50c0*/  @P0 R2UR UR6, R2 ;  /* 0x00000000020602ca */ /* 0x000fe400000e0000 */
[----:B------:R-:W-:Y:S02]  /*50d0*/  PRMT R0, RZ, 0x654, R0 ;  /* 0x00000654ff007816 */ /* 0x000fe40000000000 */
[----:B------:R-:W-:Y:S02]  /*50e0*/  @P0 R2UR UR5, R4 ;  /* 0x00000000040502ca */ /* 0x000fe400000e0000 */
[----:B------:R2:W-:Y:S03]  /*50f0*/  SYNCS.ARRIVE.TRANS64.RED.A1T0 RZ, [R0+URZ], RZ ;  /* 0x000000ff00ff79a7 */ /* 0x0005e600081004ff */
[----:B------:R-:W-:Y:S04]  /*5100*/  @UP3 UMOV UR29, UR4 ;  /* 0x00000004001d3c82 */ /* 0x000fe80008000000 */
[----:B------:R-:W-:Y:S04]  /*5110*/  @UP3 UMOV UR14, UR6 ;  /* 0x00000006000e3c82 */ /* 0x000fe80008000000 */
[----:B------:R-:W-:Y:S01]  /*5120*/  @UP3 UMOV UR13, UR5 ;  /* 0x00000005000d3c82 */ /* 0x000fe20008000000 */
[----:B------:R-:W-:Y:S05]  /*5130*/  BRA.U !UP0, `(.L_x_102) ;  /* 0x0000000108c07547 */ /* 0x000fea000b800000 */
[----:B------:R-:W-:Y:S02]  /*5140*/  UIMAD.WIDE.U32 UR8, UR13, UR51, URZ ;  /* 0x000000330d0872a5 */ /* 0x000fe4000f8e00ff */
[----:B------:R-:W-:Y:S02]  /*5150*/  UP2UR UR12, UPR, URZ, 0x4 ;  /* 0x00000004ff0c7883 */ /* 0x000fe40008000000 */
[----:B------:R-:W-:Y:S02]  /*5160*/  UISETP.NE.AND UP2, UPT, UR50, 0x1, UPT ;  /* 0x000000013200788c */ /* 0x000fe4000bf45270 */
[----:B------:R-:W-:Y:S02]  /*5170*/  UIMAD.WIDE.U32 UR10, UR14, UR48, URZ ;  /* 0x000000300e0a72a5 */ /* 0x000fe4000f8e00ff */
[----:B------:R-:W-:Y:S02]  /*5180*/  USEL UR4, UR37, UR40, !UP2 ;  /* 0x0000002825047287 */ /* 0x000fe4000d000000 */
[----:B------:R-:W-:Y:S02]  /*5190*/  UISETP.NE.AND UP0, UPT, UR15, 0x1, UPT ;  /* 0x000000010f00788c */ /* 0x000fe4000bf05270 */
[----:B------:R-:W-:Y:S02]  /*51a0*/  UP2UR UR20, UPR, URZ, 0x2 ;  /* 0x00000002ff147883 */ /* 0x000fe40008000000 */
[----:B------:R-:W-:Y:S02]  /*51b0*/  UISETP.NE.AND UP1, UPT, UR42, 0x1, UPT ;  /* 0x000000012a00788c */ /* 0x000fe4000bf25270 */
[----:B-1----:R-:W-:Y:S02]  /*51c0*/  UIMAD.WIDE.U32 UR16, UR4, UR22, URZ ;  /* 0x00000016041072a5 */ /* 0x002fe4000f8e00ff */
[----:B------:R-:W-:Y:S01]  /*51d0*/  USEL UR7, UR38, UR41, !UP0 ;  /* 0x0000002926077287 */ /* 0x000fe2000c000000 */
[----:B------:R-:W-:Y:S02]  /*51e0*/  UMOV UR5, UR9 ;  /* 0x0000000900057c82 */ /* 0x000fe40008000000 */
[----:B------:R-:W-:Y:S02]  /*51f0*/  USHF.R.U32.HI UR6, URZ, UR44, UR5 ;  /* 0x0000002cff067299 */ /* 0x000fe40008011605 */
[----:B------:R-:W-:Y:S02]  /*5200*/  UIMAD.WIDE.U32 UR18, UR7, UR22, URZ ;  /* 0x00000016071272a5 */ /* 0x000fe4000f8e00ff */
[----:B------:R-:W-:Y:S02]  /*5210*/  USEL UR6, UR13, UR6, !UP2 ;  /* 0x000000060d067287 */ /* 0x000fe4000d000000 */
[----:B------:R-:W-:Y:S01]  /*5220*/  UISETP.NE.AND UP2, UPT, UR12, URZ, UPT ;  /* 0x000000ff0c00728c */ /* 0x000fe2000bf45270 */
[----:B------:R-:W-:Y:S01]  /*5230*/  UMOV UR5, UR11 ;  /* 0x0000000b00057c82 */ /* 0x000fe20008000000 */
[----:B------:R-:W-:Y:S02]  /*5240*/  UIMAD.WIDE.U32 UR10, UR6, UR22, URZ ;  /* 0x00000016060a72a5 */ /* 0x000fe4000f8e00ff */
[----:B------:R-:W-:Y:S03]  /*5250*/  USHF.R.U32.HI UR8, URZ, UR49, UR5 ;  /* 0x00000031ff087299 */ /* 0x000fe60008011605 */
[----:B------:R-:W-:Y:S02]  /*5260*/  UMOV UR5, UR17 ;  /* 0x0000001100057c82 */ /* 0x000fe40008000000 */
[----:B------:R-:W-:Y:S03]  /*5270*/  @UP1 USHF.R.U32.HI UR4, URZ, UR23, UR5 ;  /* 0x00000017ff041299 */ /* 0x000fe60008011605 */
[----:B------:R-:W-:Y:S01]  /*5280*/  UMOV UR5, UR19 ;  /* 0x0000001300057c82 */ /* 0x000fe20008000000 */
[----:B------:R-:W-:Y:S02]  /*5290*/  UIMAD UR4, UR42, UR4, URZ ;  /* 0x000000042a0472a4 */ /* 0x000fe4000f8e02ff */
[----:B------:R-:W-:Y:S02]  /*52a0*/  @UP1 USHF.R.U32.HI UR7, URZ, UR23, UR5 ;  /* 0x00000017ff071299 */ /* 0x000fe40008011605 */
[----:B------:R-:W-:Y:S02]  /*52b0*/  USEL UR5, UR14, UR8, !UP0 ;  /* 0x000000080e057287 */ /* 0x000fe4000c000000 */
[----:B------:R-:W-:Y:S02]  /*52c0*/  UIMAD UR8, UR42, UR7, URZ ;  /* 0x000000072a0872a4 */ /* 0x000fe4000f8e02ff */
[----:B------:R-:W-:Y:S03]  /*52d0*/  UISETP.GE.AND UP0, UPT, UR6, UR4, UPT ;  /* 0x000000040600728c */ /* 0x000fe6000bf06270 */
[----:B------:R-:W-:Y:S01]  /*52e0*/  UMOV UR4, UR11 ;  /* 0x0000000b00047c82 */ /* 0x000fe20008000000 */
[----:B------:R-:W-:Y:S02]  /*52f0*/  UISETP.GE.OR UP0, UPT, UR5, UR8, UP0 ;  /* 0x000000080500728c */ /* 0x000fe40008706670 */
[----:B------:R-:W-:Y:S02]  /*5300*/  USHF.R.U32.HI UR4, URZ, UR23, UR4 ;  /* 0x00000017ff047299 */ /* 0x000fe40008011604 */
[----:B------:R-:W-:Y:S02]  /*5310*/  UIMAD.WIDE.U32 UR8, UR5, UR22, URZ ;  /* 0x00000016050872a5 */ /* 0x000fe4000f8e00ff */
[----:B------:R-:W-:Y:S04]  /*5320*/  USEL UR10, UR6, UR4, !UP1 ;  /* 0x00000004060a7287 */ /* 0x000fe8000c800000 */
[----:B------:R-:W-:Y:S01]  /*5330*/  UIADD3 UR11, UPT, UPT, -UR10, URZ, URZ ;  /* 0x000000ff0a0b7290 */ /* 0x000fe2000fffe1ff */
[----:B------:R-:W-:Y:S02]  /*5340*/  @!UP0 UMOV UR4, UR9 ;  /* 0x0000000900048c82 */ /* 0x000fe40008000000 */
[----:B------:R-:W-:Y:S02]  /*5350*/  @!UP0 USHF.R.U32.HI UR4, URZ, UR23, UR4 ;  /* 0x00000017ff048299 */ /* 0x000fe40008011604 */
[----:B------:R-:W-:Y:S02]  /*5360*/  UIMAD UR8, UR42, UR11, UR6 ;  /* 0x0000000b2a0872a4 */ /* 0x000fe4000f8e0206 */
[----:B------:R-:W-:Y:S02]  /*5370*/  @!UP0 USEL UR4, UR5, UR4, !UP1 ;  /* 0x0000000405048287 */ /* 0x000fe4000c800000 */
[----:B------:R-:W-:Y:S02]  /*5380*/  UISETP.NE.AND UP1, UPT, UR20, URZ, UPT ;  /* 0x000000ff1400728c */ /* 0x000fe4000bf25270 */
[----:B------:R-:W-:Y:S02]  /*5390*/  @!UP0 UIMAD UR7, UR7, UR8, UR4 ;  /* 0x00000008070782a4 */ /* 0x000fe4000f8e0204 */
[----:B------:R-:W-:Y:S02]  /*53a0*/  @!UP0 UIADD3 UR9, UPT, UPT, UR10, -UR4, URZ ;  /* 0x800000040a098290 */ /* 0x000fe4000fffe0ff */
[----:B------:R-:W-:Y:S02]  /*53b0*/  UIADD3 UR8, UPT, UPT, -UR6, URZ, URZ ;  /* 0x000000ff06087290 */ /* 0x000fe4000fffe1ff */
[----:B------:R-:W-:Y:S02]  /*53c0*/  UIADD3 UR4, UPT, UPT, -UR5, URZ, URZ ;  /* 0x000000ff05047290 */ /* 0x000fe4000fffe1ff */
[----:B------:R-:W-:Y:S03]  /*53d0*/  @!UP0 UIMAD UR6, UR9, UR42, UR5 ;  /* 0x0000002a090682a4 */ /* 0x000fe6000f8e0205 */
[----:B------:R-:W-:Y:S01]  /*53e0*/  @!UP0 UMOV UR5, UR7 ;  /* 0x0000000700058c82 */ /* 0x000fe20008000000 */
[----:B------:R-:W-:Y:S02]  /*53f0*/  UIMAD UR7, UR15, UR4, UR14 ;  /* 0x000000040f0772a4 */ /* 0x000fe4000f8e020e */
[----:B------:R-:W-:Y:S02]  /*5400*/  UIMAD UR4, UR50, UR8, UR13 ;  /* 0x00000008320472a4 */ /* 0x000fe4000f8e020d */
[----:B------:R-:W-:Y:S02]  /*5410*/  UIMAD UR14, UR5, UR15, UR7 ;  /* 0x0000000f050e72a4 */ /* 0x000fe4000f8e0207 */
[----:B------:R-:W-:Y:S11]  /*5420*/  UIMAD UR13, UR6, UR50, UR4 ;  /* 0x00000032060d72a4 */ /* 0x000ff6000f8e0204 */
[----:B------:R-:W-:Y:S01]  /*5430*/  @!UPT UIADD3 URZ, UPT, UPT, URZ, URZ, URZ ;  /* 0x000000fffffff290 */ /* 0x000fe2000fffe0ff */
.L_x_102:
[----:B------:R-:W3:Y:S01]  /*5440*/  @!UP4 LDCU.128 UR8, c[0x0][0xb10] ;  /* 0x00016200ff08c7ac */ /* 0x000ee20008000c00 */
[----:B------:R-:W-:Y:S02]  /*5450*/  ISETP.NE.U32.AND P0, PT, RZ, UR30, PT ;  /* 0x0000001eff007c0c */ /* 0x000fe4000bf05070 */
[----:B------:R-:W-:Y:S02]  /*5460*/  SHF.L.U32 R2, R11, 0x1f, RZ ;  /* 0x0000001f0b027819 */ /* 0x000fe400000006ff */
[----:B------:R-:W-:Y:S01]  /*5470*/  ISETP.NE.AND.EX P0, PT, RZ, UR31, PT, P0 ;  /* 0x0000001fff007c0c */ /* 0x000fe2000bf05300 */
[----:B------:R-:W4:Y:S01]  /*5480*/  @!UP4 LDCU UR5, c[0x0][0xb0c] ;  /* 0x00016180ff05c7ac */ /* 0x000f220008000800 */
[----:B---3--:R-:W-:Y:S07]  /*5490*/  UIMAD.WIDE.U32 UR6, UR14, UR8, URZ ;  /* 0x000000080e0672a5 */ /* 0x008fee000f8e00ff */
[----:B------:R-:W-:Y:S01]  /*54a0*/  @!UP4 UMOV UR4, UR7 ;  /* 0x000000070004cc82 */ /* 0x000fe20008000000 */
[----:B----4-:R-:W-:Y:S02]  /*54b0*/  @!UP4 UISETP.NE.AND UP0, UPT, UR5, 0x1, UPT ;  /* 0x000000010500c88c */ /* 0x010fe4000bf05270 */
[----:B------:R-:W-:Y:S02]  /*54c0*/  @!UP4 USHF.R.U32.HI UR4, URZ, UR9, UR4 ;  /* 0x00000009ff04c299 */ /* 0x000fe40008011604 */
[----:B------:R-:W-:Y:S02]  /*54d0*/  UIMAD.WIDE.U32 UR6, UR13, UR11, URZ ;  /* 0x0000000b0d0672a5 */ /* 0x000fe4000f8e00ff */
[----:B------:R-:W-:Y:S02]  /*54e0*/  @!UP4 USEL UR8, UR14, UR4, !UP0 ;  /* 0x000000040e08c287 */ /* 0x000fe4000c000000 */
[----:B------:R-:W-:Y:S03]  /*54f0*/  @!UP4 UISETP.NE.AND UP0, UPT, UR10, 0x1, UPT ;  /* 0x000000010a00c88c */ /* 0x000fe6000bf05270 */
[----:B------:R-:W-:Y:S02]  /*5500*/  @!UP4 UMOV UR6, UR7 ;  /* 0x000000070006cc82 */ /* 0x000fe40008000000 */
[----:B------:R-:W3:Y:S02]  /*5510*/  @!UP4 LDCU UR4, c[0x0][0xb20] ;  /* 0x00016400ff04c7ac */ /* 0x000ee40008000800 */
[----:B---3--:R-:W-:Y:S04]  /*5520*/  @!UP4 USHF.R.U32.HI UR6, URZ, UR4, UR6 ;  /* 0x00000004ff06c299 */ /* 0x008fe80008011606 */
[----:B------:R-:W-:Y:S04]  /*5530*/  @!UP4 USEL UR6, UR13, UR6, !UP0 ;  /* 0x000000060d06c287 */ /* 0x000fe8000c000000 */
[----:B------:R-:W-:Y:S02]  /*5540*/  @!UP4 UIADD3 UR4, UPT, UPT, -UR8, UR6, URZ ;  /* 0x000000060804c290 */ /* 0x000fe4000fffe1ff */
[----:B------:R-:W-:Y:S02]  /*5550*/  @!UP4 UIADD3 UR6, UPT, UPT, UR8, -UR6, URZ ;  /* 0x800000060806c290 */ /* 0x000fe4000fffe0ff */
[----:B------:R-:W-:Y:S02]  /*5560*/  @!UP4 UIMAD UR14, UR4, UR5, UR14 ;  /* 0x00000005040ec2a4 */ /* 0x000fe4000f8e020e */
[----:B------:R-:W-:Y:S01]  /*5570*/  @!UP4 UIMAD UR13, UR6, UR10, UR13 ;  /* 0x0000000a060dc2a4 */ /* 0x000fe2000f8e020d */
[----:B------:R-:W-:Y:S11]  /*5580*/  BRA.U UP1, `(.L_x_103) ;  /* 0x0000000101107547 */ /* 0x000ff6000b800000 */
[----:B--2---:R-:W-:Y:S04]  /*5590*/  MOV R0, UR43 ;  /* 0x0000002b00007c02 */ /* 0x004fe80008000f00 */
[----:B------:R-:W-:Y:S04]  /*55a0*/  SHF.L.U32 R3, R0, 0x1f, RZ ;  /* 0x0000001f00037819 */ /* 0x000fe800000006ff */
[----:B------:R-:W2:Y:S02]  /*55b0*/  SYNCS.PHASECHK.TRANS64.TRYWAIT P1, [UR21+0x1e8], R3 ;  /* 0x0001e803ff0075a7 */ /* 0x000ea40008021115 */
[----:B--2---:R-:W-:Y:S05]  /*55c0*/  @!P1 BRA `(.L_x_104) ;  /* 0x0000004400ec9947 */ /* 0x004fea0003800000 */
.L_x_103:
[----:B------:R-:W-:Y:S05]  /*55d0*/  BRA.U !UP6, `(.L_x_105) ;  /* 0x000000010e387547 */ /* 0x000fea000b800000 */
[----:B------:R-:W-:Y:S01]  /*55e0*/  UPLOP3.LUT UP2, UPT, UPT, UPT, UP5, 0x80, 0x8 ;  /* 0x000000000008789c */ /* 0x000fe20003f4f050 */
[----:B--2---:R-:W-:Y:S01]  /*55f0*/  HFMA2 R0, -RZ, RZ, 0, 5.9604644775390625e-08 ;  /* 0x00000001ff007431 */ /* 0x004fe200000001ff */
[----:B------:R-:W2:Y:S01]  /*5600*/  LDCU.64 UR8, c[0x0][0x358] ;  /* 0x00006b00ff0877ac */ /* 0x000ea20008000a00 */
[----:B------:R-:W-:Y:S03]  /*5610*/  IMAD.MOV.U32 R188, RZ, RZ, 0x1 ;  /* 0x00000001ffbc7424 */ /* 0x000fe600078e00ff */
[----:B------:R-:W-:Y:S05]  /*5620*/  PLOP3.LUT P1, PT, PT, PT, UP2, 0x80, 0x8 ;  /* 0x000000000008781c */ /* 0x000fea0003f2f028 */
[----:B------:R-:W3:Y:S01]  /*5630*/  @UP2 LDCU.64 UR4, c[0x0][0x888] ;  /* 0x00011100ff0427ac */ /* 0x000ee20008000a00 */
[----:B------:R-:W-:Y:S07]  /*5640*/  @UP2 UIMAD UR6, UR36, UR30, URZ ;  /* 0x0000001e240622a4 */ /* 0x000fee000f8e02ff */
[----:B------:R-:W-:Y:S01]  /*5650*/  @!P1 PRMT R188, R0, 0x7610, R188 ;  /* 0x0000761000bc9816 */ /* 0x000fe200000000bc */
[----:B---3--:R-:W-:Y:S06]  /*5660*/  @UP2 UIMAD.WIDE UR4, UR6, 0x4, UR4 ;  /* 0x00000004060428a5 */ /* 0x008fec000f8e0204 */
[----:B------:R-:W-:Y:S01]  /*5670*/  IMAD.U32 R4, RZ, RZ, UR4 ;  /* 0x00000004ff047e24 */ /* 0x000fe2000f8e00ff */
[----:B------:R-:W-:Y:S04]  /*5680*/  MOV R5, UR5 ;  /* 0x0000000500057c02 */ /* 0x000fe80008000f00 */
[----:B------:R-:W3:Y:S01]  /*5690*/  @!UP2 LDCU UR4, c[0x0][0x880] ;  /* 0x00011000ff04a7ac */ /* 0x000ee20008000800 */
[----:B--2--5:R4:W5:Y:S02]  /*56a0*/  @P1 LDG.E R91, desc[UR8][R4.64] ;  /* 0x00000008045b1981 */ /* 0x024964000c1e1900 */
[----:B---34-:R-:W-:Y:S07]  /*56b0*/  @!P1 IMAD.U32 R91, RZ, RZ, UR4 ;  /* 0x00000004ff5b9e24 */ /* 0x018fee000f8e00ff */
.L_x_105:
[----:B-----5:R-:W-:Y:S01]  /*56c0*/  @!P0 FSETP.EQ.AND P2, PT, R91, RZ, PT ;  /* 0x000000ff5b00820b */ /* 0x020fe20003f42000 */
[----:B------:R-:W-:Y:S01]  /*56d0*/  @!UPT UIADD3 URZ, UPT, UPT, URZ, URZ, URZ ;  /* 0x000000fffffff290 */ /* 0x000fe2000fffe0ff */
[----:B------:R-:W-:Y:S11]  /*56e0*/  @!P0 BRA `(.L_x_106) ;  /* 0x0000000000148947 */ /* 0x000ff60003800000 */
[----:B------:R-:W-:Y:S02]  /*56f0*/  LOP3.LUT P0, RZ, R188, 0xff, RZ, 0xc0, !PT ;  /* 0x000000ffbcff7812 */ /* 0x000fe4000780c0ff */
[----:B------:R-:W-:Y:S04]  /*5700*/  PLOP3.LUT P2, PT, PT, PT, UP2, 0x80, 0x8 ;  /* 0x000000000008781c */ /* 0x000fe80003f4f028 */
[----:B------:R-:W-:Y:S07]  /*5710*/  PLOP3.LUT P2, PT, P2, PT, PT, 0x8, 0x80 ;  /* 0x000000000080781c */ /* 0x000fee000174e170 */
[----:B------:R-:W-:Y:S11]  /*5720*/  @P0 FSETP.EQ.AND P2, PT, R91, RZ, PT ;  /* 0x000000ff5b00020b */ /* 0x000ff60003f42000 */
[----:B------:R-:W-:Y:S02]  /*5730*/  @!UPT UIADD3 URZ, UPT, UPT, URZ, URZ, URZ ;  /* 0x000000fffffff290 */ /* 0x000fe4000fffe0ff */
.L_x_106:
[----:B------:R-:W3:Y:S01]  /*5740*/  SYNCS.PHASECHK.TRANS64.TRYWAIT P0, [UR21+0x1d8], R2 ;  /* 0x0001d802ff0075a7 */ /* 0x000ee20008001115 */
[----:B------:R-:W-:Y:S02]  /*5750*/  ELECT P1, URZ, PT ;  /* 0x0000000000ff782f */ /* 0x000fe40003820000 */
[----:B------:R-:W-:Y:S01]  /*5760*/  IADD3 R10, PT, PT, R10, 0x1, RZ ;  /* 0x000000010a0a7810 */ /* 0x000fe20007ffe0ff */
[----:B---3--:R-:W-:Y:S10]  /*5770*/  @!P0 BRA `(.L_x_107) ;  /* 0x0000004400988947 */ /* 0x008ff40003800000 */
.L_x_212:
[----:B------:R-:W-:Y:S01]  /*5780*/  PLOP3.LUT P1, PT, P2, P1, PT, 0xf2, 0x2f ;  /* 0x00000000002f781c */ /* 0x000fe20001723e72 */
[----:B------:R-:W-:Y:S01]  /*5790*/  UMOV UR6, 0x0 ;  /* 0x0000000000067882 */ /* 0x000fe20000000000 */
[----:B------:R-:W-:Y:S01]  /*57a0*/  UMOV UR7, 0x10000000 ;  /* 0x1000000000077882 */ /* 0x000fe20000000000 */
[----:B------:R-:W-:Y:S01]  /*57b0*/  UMOV UR28, UR36 ;  /* 0x00000024001c7c82 */ /* 0x000fe20008000000 */
[----:B------:R-:W-:Y:S01]  /*57c0*/  UMOV UR12, UR36 ;  /* 0x00000024000c7c82 */ /* 0x000fe20008000000 */
[----:B------:R-:W-:Y:S01]  /*57d0*/  UMOV UR20, UR36 ;  /* 0x0000002400147c82 */ /* 0x000fe20008000000 */
[----:B------:R-:W-:Y:S07]  /*57e0*/  LOP3.LUT R11, R11, 0x1, RZ, 0x3c, !PT ;  /* 0x000000010b0b7812 */ /* 0x000fee00078e3cff */
[----:B--2---:R-:W-:Y:S01]  /*57f0*/  @!P1 IADD3 R2, P0, PT, R12, 0x580, RZ ;  /* 0x000005800c029810 */ /* 0x004fe20007f1e0ff */
[----:B------:R-:W-:Y:S01]  /*5800*/  VOTEU.ALL UP1, P1 ;  /* 0x0000000000ff7886 */ /* 0x000fe20000820000 */
[----:B------:R-:W-:Y:S02]  /*5810*/  VOTEU.ALL UP0, P1 ;  /* 0x0000000000ff7886 */ /* 0x000fe40000800000 */
[----:B------:R-:W-:Y:S01]  /*5820*/  @!P1 R2UR UR5, R2 ;  /* 0x00000000020592ca */ /* 0x000fe200000e0000 */
[----:B------:R-:W-:Y:S01]  /*5830*/  @!P1 IMAD.X R0, RZ, RZ, R13, P0 ;  /* 0x000000ffff009224 */ /* 0x000fe200000e060d */
[----:B------:R-:W-:Y:S01]  /*5840*/  ISETP.NE.AND P0, PT, R10, 0x2, PT ;  /* 0x000000020a00780c */ /* 0x000fe20003f05270 */
[----:B------:R-:W-:Y:S02]  /*5850*/  @!UP0 USHF.L.U32 UR35, UR45, 0x6, URZ ;  /* 0x000000062d238899 */ /* 0x000fe400080006ff */
[----:B------:R-:W-:Y:S01]  /*5860*/  @!UP0 UIMAD UR34, UR46, 0xa0, URZ ;  /* 0x000000a02e2288a4 */ /* 0x000fe2000f8e02ff */
[----:B------:R-:W-:Y:S01]  /*5870*/  @!P1 R2UR UR4, R0 ;  /* 0x00000000000492ca */ /* 0x000fe200000e0000 */
[----:B------:R-:W-:Y:S01]  /*5880*/  @!UP0 UIADD3 UR32, UPT, UPT, UR21, 0x300, URZ ;  /* 0x0000030015208890 */ /* 0x000fe2000fffe0ff */
[----:B------:R-:W-:Y:S01]  /*5890*/  SEL R0, RZ, 0x1, P0 ;  /* 0x00000001ff007807 */ /* 0x000fe20000000000 */
[----:B------:R-:W-:Y:S01]  /*58a0*/  @!UP0 UIADD3 UR33, UPT, UPT, UR21, 0x1d0, URZ ;  /* 0x000001d015218890 */ /* 0x000fe2000fffe0ff */
[----:B------:R-:W-:Y:S01]  /*58b0*/  SEL R10, R10, RZ, P0 ;  /* 0x000000ff0a0a7207 */ /* 0x000fe20000000000 */
[----:B------:R-:W-:Y:S01]  /*58c0*/  @!UP0 UIADD3 UR24, UPT, UPT, UR21, 0xb00, URZ ;  /* 0x00000b0015188890 */ /* 0x000fe2000fffe0ff */
[----:B------:R-:W-:Y:S01]  /*58d0*/  LOP3.LUT R9, R9, R0, RZ, 0x3c, !PT ;  /* 0x0000000009097212 */ /* 0x000fe200078e3cff */
[----:B------:R-:W-:Y:S01]  /*58e0*/  IMAD.U32 R2, RZ, RZ, UR5 ;  /* 0x00000005ff027e24 */ /* 0x000fe2000f8e00ff */
[----:B------:R-:W-:Y:S02]  /*58f0*/  @!UP0 UIADD3 UR26, UPT, UPT, UR34, 0x20, URZ ;  /* 0x00000020221a8890 */ /* 0x000fe4000fffe0ff */
[----:B------:R-:W-:Y:S01]  /*5900*/  UMOV UR25, UR33 ;  /* 0x0000002100197c82 */ /* 0x000fe20008000000 */
[----:B------:R-:W-:Y:S01]  /*5910*/  UMOV UR27, UR35 ;  /* 0x00000023001b7c82 */ /* 0x000fe20008000000 */
[----:B------:R-:W-:Y:S01]  /*5920*/  @!UP0 UIADD3 UR8, UPT, UPT, UR21, 0x1300, URZ ;  /* 0x0000130015088890 */ /* 0x000fe2000fffe0ff */
[----:B------:R-:W-:Y:S01]  /*5930*/  IMAD.U32 R3, RZ, RZ, UR4 ;  /* 0x00000004ff037e24 */ /* 0x000fe2000f8e00ff */
[----:B------:R-:W-:Y:S01]  /*5940*/  @!P1 R2UR UR4, R2 ;  /* 0x00000000020492ca */ /* 0x000fe200000e0000 */
[----:B------:R-:W-:Y:S01]  /*5950*/  @!UP0 UIADD3 UR10, UPT, UPT, UR34, 0x40, URZ ;  /* 0x00000040220a8890 */ /* 0x000fe2000fffe0ff */
[----:B------:R-:W-:Y:S02]  /*5960*/  UMOV UR9, UR33 ;  /* 0x0000002100097c82 */ /* 0x000fe40008000000 */
[----:B------:R-:W-:Y:S01]  /*5970*/  @!P1 R2UR UR5, R3 ;  /* 0x00000000030592ca */ /* 0x000fe200000e0000 */
[----:B------:R-:W-:Y:S01]  /*5980*/  UMOV UR11, UR35 ;  /* 0x00000023000b7c82 */ /* 0x000fe20008000000 */
[----:B------:R-:W-:Y:S02]  /*5990*/  @!UP0 UIADD3 UR16, UPT, UPT, UR21, 0x1b00, URZ ;  /* 0x00001b0015108890 */ /* 0x000fe4000fffe0ff */
[----:B------:R-:W-:Y:S01]  /*59a0*/  @!UP0 UIADD3 UR18, UPT, UPT, UR34, 0x60, URZ ;  /* 0x0000006022128890 */ /* 0x000fe2000fffe0ff */
[----:B------:R-:W-:Y:S01]  /*59b0*/  UMOV UR17, UR33 ;  /* 0x0000002100117c82 */ /* 0x000fe20008000000 */
[----:B------:R-:W-:Y:S01]  /*59c0*/  UMOV UR19, UR35 ;  /* 0x0000002300137c82 */ /* 0x000fe20008000000 */
[----:B------:R-:W-:Y:S02]  /*59d0*/  UIADD3 UR46, UPT, UPT, UR13, UR55, URZ ;  /* 0x000000370d2e7290 */ /* 0x000fe4000fffe0ff */
[----:B------:R-:W-:Y:S04]  /*59e0*/  UIADD3 UR45, UPT, UPT, UR14, UR58, URZ ;  /* 0x0000003a0e2d7290 */ /* 0x000fe8000fffe0ff */
[----:B------:R2:W-:Y:S01]  /*59f0*/  @!UP1 UTMALDG.3D [UR32], [UR4], desc[UR6] ;  /* 0x00000620040095b4 */ /* 0x0005e20008011000 */
[----:B------:R-:W-:Y:S05]  /*5a00*/  VOTEU.ALL UP1, P1 ;  /* 0x0000000000ff7886 */ /* 0x000fea0000820000 */
[----:B------:R-:W-:Y:S01]  /*5a10*/  @!UP1 UTMALDG.3D [UR24], [UR4], desc[UR6] ;  /* 0x00000618040095b4 */ /* 0x000fe20008011000 */
[----:B------:R-:W-:Y:S05]  /*5a20*/  VOTEU.ALL UP1, P1 ;  /* 0x0000000000ff7886 */ /* 0x000fea0000820000 */
[----:B------:R3:W-:Y:S01]  /*5a30*/  @!UP1 UTMALDG.3D [UR8], [UR4], desc[UR6] ;  /* 0x00000608040095b4 */ /* 0x0007e20008011000 */
[----:B------:R-:W-:Y:S01]  /*5a40*/  UPLOP3.LUT UP1, UPT, UPT, UPT, UPT, 0x80, 0x8 ;  /* 0x000000000008789c */ /* 0x000fe20003f2f070 */
[----:B--2---:R-:W-:Y:S01]  /*5a50*/  UMOV UR36, UR29 ;  /* 0x0000001d00247c82 */ /* 0x004fe20008000000 */
[----:B---3--:R-:W-:Y:S02]  /*5a60*/  @!UP0 UIADD3 UR8, UPT, UPT, UR21, 0x2300, URZ ;  /* 0x0000230015088890 */ /* 0x008fe4000fffe0ff */
[----:B------:R-:W-:Y:S01]  /*5a70*/  @!UP0 UIADD3 UR10, UPT, UPT, UR34, 0x80, URZ ;  /* 0x00000080220a8890 */ /* 0x000fe2000fffe0ff */
[----:B------:R-:W-:Y:S05]  /*5a80*/  VOTEU.ALL UP0, P1 ;  /* 0x0000000000ff7886 */ /* 0x000fea0000800000 */
[----:B------:R2:W-:Y:S01]  /*5a90*/  @!UP0 UTMALDG.3D [UR16], [UR4], desc[UR6] ;  /* 0x00000610040085b4 */ /* 0x0005e20008011000 */
[----:B------:R-:W-:Y:S05]  /*5aa0*/  VOTEU.ALL UP0, P1 ;  /* 0x0000000000ff7886 */ /* 0x000fea0000800000 */
[----:B------:R2:W-:Y:S01]  /*5ab0*/  @!UP0 UTMALDG.3D [UR8], [UR4], desc[UR6] ;  /* 0x00000608040085b4 */ /* 0x0005e20008011000 */
[----:B------:R2:W-:Y:S01]  /*5ac0*/  @!P1 SYNCS.ARRIVE.TRANS64.RED.A0TR RZ, [UR21+0x1d0], R8 ;  /* 0x0001d008ffff99a7 */ /* 0x0005e20008300415 */
[----:B------:R-:W-:Y:S01]  /*5ad0*/  SYNCS.ARRIVE.TRANS64.RED.A1T0 RZ, [UR39], RZ ;  /* 0x000000ffffff79a7 */ /* 0x000fe20008100427 */
[----:B------:R-:W-:Y:S05]  /*5ae0*/  BRA.U UP3, `(.L_x_108) ;  /* 0xfffffff503187547 */ /* 0x000fea000b83ffff */
[----:B------:R-:W-:Y:S07]  /*5af0*/  MOV R0, UR21 ;  /* 0x0000001500007c02 */ /* 0x000fee0008000f00 */
.L_x_109:
[----:B---3--:R-:W-:-:S04]  /*5b00*/  SHF.L.U32 R3, R11, 0x1f, RZ ;  /* 0x0000001f0b037819 */ /* 0x008fc800000006ff */
[----:B------:R3:W4:Y:S03]  /*5b10*/  SYNCS.PHASECHK.TRANS64.TRYWAIT P0, [R0+URZ+0x1d8], R3 ;  /* 0x0001d803000075a7 */ /* 0x00072600080011ff */
[----:B----4-:R-:W-:Y:S05]  /*5b20*/  @!P0 NANOSLEEP.SYNCS 0x989680 ;  /* 0x009896800000895d */ /* 0x010fea0003900000 */
[----:B------:R-:W4:Y:S02]  /*5b30*/  @!P0 SYNCS.PHASECHK.TRANS64 P0, [R0+URZ+0x1d8], R3 ;  /* 0x0001d803000085a7 */ /* 0x000f2400080010ff */
[----:B-12-4-:R-:W-:Y:S05]  /*5b40*/  @P0 EXIT ;  /* 0x000000000000094d */ /* 0x016fea0003800000 */
[----:B------:R-:W-:Y:S05]  /*5b50*/  BRA `(.L_x_109) ;  /* 0xfffffffc00e87947 */ /* 0x000fea000383ffff */
.L_x_100:
[----:B------:R-:W-:-:S06]  /*5b60*/  UISETP.GE.AND UP0, UPT, UR20, 0x4, UPT ;  /* 0x000000041400788c */ /* 0x000fcc000bf06270 */
[----:B------:R-:W-:-:S13]  /*5b70*/  PLOP3.LUT P0, PT, PT, PT, UP0, 0x80, 0x8 ;  /* 0x000000000008781c */ /* 0x000fda0003f0f008 */
[----:B-1----:R-:W-:Y:S05]  /*5b80*/  @!P0 EXIT ;  /* 0x000000000000894d */ /* 0x002fea0003800000 */
[----:B------:R-:W-:Y:S01]  /*5b90*/  BAR.SYNC.DEFER_BLOCKING 0x6, 0xa0 ;  /* 0x0182800000007b1d */ /* 0x000fe20000010000 */
[C---:B------:R-:W-:Y:S01]  /*5ba0*/  IMAD.SHL.U32 R6, R178.reuse, 0x20, RZ ;  /* 0x00000020b2067824 */ /* 0x040fe200078e00ff */
[----:B------:R-:W-:Y:S01]  /*5bb0*/  CS2R R192, SRZ ;  /* 0x0000000000c07805 */ /* 0x000fe2000001ff00 */
[C---:B------:R-:W-:Y:S01]  /*5bc0*/  IMAD.SHL.U32 R179, R178.reuse, 0x10, RZ ;  /* 0x00000010b2b37824 */ /* 0x040fe200078e00ff */
[----:B------:R-:W-:Y:S01]  /*5bd0*/  CS2R R190, SRZ ;  /* 0x0000000000be7805 */ /* 0x000fe2000001ff00 */
[----:B------:R-:W-:Y:S01]  /*5be0*/  IMAD.U32 R2, R178, 0x10000, RZ ;  /* 0x00010000b2027824 */ /* 0x000fe200078e00ff */
[----:B------:R-:W-:Y:S02]  /*5bf0*/  UMOV UR44, 0x400 ;  /* 0x00000400002c7882 */ /* 0x000fe40000000000 */
[----:B------:R-:W1:Y:S01]  /*5c00*/  LDC.64 R174, c[0x0][0x888] ;  /* 0x00022200ffae7b82 */ /* 0x000e620000000a00 */
[----:B------:R-:W-:Y:S01]  /*5c10*/  ULEA UR44, UR61, UR44, 0x18 ;  /* 0x0000002c3d2c7291 */ /* 0x000fe2000f8ec0ff */
[----:B------:R-:W-:Y:S01]  /*5c20*/  LOP3.LUT R5, R6, 0x80, RZ, 0xc0, !PT ;  /* 0x0000008006057812 */ /* 0x000fe200078ec0ff */
[----:B------:R-:W-:Y:S01]  /*5c30*/  IMAD.SHL.U32 R4, R178, 0x4, RZ ;  /* 0x00000004b2047824 */ /* 0x000fe200078e00ff */
[----:B------:R-:W-:Y:S01]  /*5c40*/  LOP3.LUT R179, R179, 0x600, RZ, 0xc0, !PT ;  /* 0x00000600b3b37812 */ /* 0x000fe200078ec0ff */
[----:B------:R-:W-:Y:S01]  /*5c50*/  UIADD3 UR4, UPT, UPT, UR44, 0x2b00, URZ ;  /* 0x00002b002c047890 */ /* 0x000fe2000fffe0ff */
[----:B------:R-:W-:Y:S01]  /*5c60*/  LOP3.LUT R5, R5, 0x10, R178, 0xf8, !PT ;  /* 0x0000001005057812 */ /* 0x000fe200078ef8b2 */
[----:B------:R-:W-:Y:S01]  /*5c70*/  IMAD.MOV.U32 R88, RZ, RZ, RZ ;  /* 0x000000ffff587224 */ /* 0x000fe200078e00ff */
[----:B------:R-:W2:Y:S01]  /*5c80*/  LDC.64 R176, c[0x0][0x890] ;  /* 0x00022400ffb07b82 */ /* 0x000ea20000000a00 */
[----:B------:R-:W-:Y:S01]  /*5c90*/  LOP3.LUT R179, R179, 0x60, R6, 0xf8, !PT ;  /* 0x00000060b3b37812 */ /* 0x000fe200078ef806 */
[----:B------:R-:W3:Y:S01]  /*5ca0*/  LDCU UR53, c[0x0][0x370] ;  /* 0x00006e00ff3577ac */ /* 0x000ee20008000800 */
[----:B------:R-:W-:Y:S01]  /*5cb0*/  LOP3.LUT R2, R2, 0x600000, RZ, 0xc0, !PT ;  /* 0x0060000002027812 */ /* 0x000fe200078ec0ff */
[----:B------:R-:W-:Y:S01]  /*5cc0*/  IMAD.U32 R194, RZ, RZ, UR4 ;  /* 0x00000004ffc27e24 */ /* 0x000fe2000f8e00ff */
[----:B------:R-:W-:Y:S01]  /*5cd0*/  LOP3.LUT R4, R5, 0x10, R4, 0x78, !PT ;  /* 0x0000001005047812 */ /* 0x000fe200078e7804 */
[----:B------:R-:W4:Y:S01]  /*5ce0*/  LDCU.64 UR62, c[0x0][0x348] ;  /* 0x00006900ff3e77ac */ /* 0x000f220008000a00 */
[----:B------:R-:W-:Y:S01]  /*5cf0*/  LOP3.LUT R179, R179, 0x100, R6, 0xf8, !PT ;  /* 0x00000100b3b37812 */ /* 0x000fe200078ef806 */
[----:B------:R-:W1:Y:S01]  /*5d00*/  LDC.64 R172, c[0x0][0x8b0] ;  /* 0x00022c00ffac7b82 */ /* 0x000e620000000a00 */
[----:B------:R-:W3:Y:S01]  /*5d10*/  LDS R3, [UR44+0x2a0] ;  /* 0x0002a02cff037984 */ /* 0x000ee20008000800 */
[----:B------:R-:W1:Y:S01]  /*5d20*/  LDCU UR43, c[0x0][0xb0c] ;  /* 0x00016180ff2b77ac */ /* 0x000e620008000800 */
[----:B------:R-:W-:Y:S01]  /*5d30*/  LOP3.LUT R179, R179, R4, RZ, 0xfc, !PT ;  /* 0x00000004b3b37212 */ /* 0x000fe200078efcff */
[----:B------:R-:W1:Y:S04]  /*5d40*/  LDCU UR39, c[0x0][0xb30] ;  /* 0x00016600ff2777ac */ /* 0x000e680008000800 */
[----:B------:R-:W1:Y:S01]  /*5d50*/  LDC.64 R170, c[0x0][0x8a8] ;  /* 0x00022a00ffaa7b82 */ /* 0x000e620000000a00 */
[----:B------:R-:W1:Y:S01]  /*5d60*/  LDCU.64 UR56, c[0x0][0x888] ;  /* 0x00011100ff3877ac */ /* 0x000e620008000a00 */
[----:B------:R-:W1:Y:S01]  /*5d70*/  LDCU.64 UR40, c[0x0][0xb28] ;  /* 0x00016500ff2877ac */ /* 0x000e620008000a00 */
[----:B------:R-:W1:Y:S01]  /*5d80*/  LDCU.128 UR48, c[0x0][0xb10] ;  /* 0x00016200ff3077ac */ /* 0x000e620008000c00 */
[----:B------:R-:W1:Y:S01]  /*5d90*/  LDCU UR52, c[0x0][0x374] ;  /* 0x00006e80ff3477ac */ /* 0x000e620008000800 */
[----:B------:R-:W-:Y:S01]  /*5da0*/  UIADD3 UR59, UPT, UPT, UR44, 0x300, URZ ;  /* 0x000003002c3b7890 */ /* 0x000fe2000fffe0ff */
[----:B--234-:R-:W-:-:S11]  /*5db0*/  IMAD.IADD R2, R3, 0x1, R2 ;  /* 0x0000000103027824 */ /* 0x01cfd600078e0202 */
.L_x_131:
[----:B------:R-:W-:Y:S02]  /*5dc0*/  LEA R8, R190, UR44, 0x3 ;  /* 0x0000002cbe087c11 */ /* 0x000fe4000f8e18ff */
[----:B------:R-:W-:Y:S02]  /*5dd0*/  SHF.L.U32 R3, R192, 0x1f, RZ ;  /* 0x0000001fc0037819 */ /* 0x000fe400000006ff */
[----:B-1----:R-:W-:Y:S02]  /*5de0*/  LEA R5, R190, UR44, 0x4 ;  /* 0x0000002cbe057c11 */ /* 0x002fe4000f8e20ff */
[----:B--2---:R-:W2:Y:S02]  /*5df0*/  SYNCS.PHASECHK.TRANS64.TRYWAIT P0, [R8+URZ+0x1f0], R3 ;  /* 0x0001f003080075a7 */ /* 0x004ea400080011ff */
[----:B--2---:R-:W-:Y:S05]  /*5e00*/  @!P0 BRA `(.L_x_110) ;  /* 0x00000040000c8947 */ /* 0x004fea0003800000 */
.L_x_213:
        /* <DEDUP_REMOVED lines=11> */
[----:B------:R-:W-:Y:S01]  /*5ec0*/  PLOP3.LUT P0, PT, PT, PT, UP1, 0x80, 0x8 ;  /* 0x000000000008781c */ /* 0x000fe20003f0f018 */
[----:B------:R-:W-:Y:S11]  /*5ed0*/  UP2UR UR47, UPR, URZ, 0x2 ;  /* 0x00000002ff2f7883 */ /* 0x000ff60008000000 */
[----:B------:R-:W-:Y:S01]  /*5ee0*/  @!UPT UIADD3 URZ, UPT, UPT, URZ, URZ, URZ ;  /* 0x000000fffffff290 */ /* 0x000fe2000fffe0ff */
[----:B------:R-:W-:Y:S02]  /*5ef0*/  @P0 SHF.R.U32.HI R0, RZ, 0x10, R5 ;  /* 0x00000010ff000819 */ /* 0x000fe40000011605 */
[----:B--2---:R-:W-:Y:S02]  /*5f00*/  @P0 MOV R3, R4 ;  /* 0x0000000400030202 */ /* 0x004fe40000000f00 */
        /* <DEDUP_REMOVED lines=11> */
[----:B------:R-:W3:Y:S01]  /*5fc0*/  LDCU UR12, c[0x0][0xb20] ;  /* 0x00016400ff0c77ac */ /* 0x000ee20008000800 */
[----:B-1----:R-:W-:Y:S02]  /*5fd0*/  UIMAD.WIDE.U32 UR4, UR52, UR51, URZ ;  /* 0x00000033340472a5 */ /* 0x002fe4000f8e00ff */
[----:B------:R-:W-:Y:S02]  /*5fe0*/  UIMAD.WIDE.U32 UR6, UR53, UR48, URZ ;  /* 0x00000030350672a5 */ /* 0x000fe4000f8e00ff */
[----:B------:R-:W-:Y:S02]  /*5ff0*/  UISETP.NE.AND UP0, UPT, UR50, 0x1, UPT ;  /* 0x000000013200788c */ /* 0x000fe4000bf05270 */
[----:B------:R-:W-:Y:S02]  /*6000*/  UIMAD.WIDE.U32 UR8, UR37, UR51, URZ ;  /* 0x00000033250872a5 */ /* 0x000fe4000f8e00ff */
[----:B------:R-:W-:Y:S02]  /*6010*/  UIMAD.WIDE.U32 UR10, UR38, UR48, URZ ;  /* 0x00000030260a72a5 */ /* 0x000fe4000f8e00ff */
[----:B------:R-:W-:Y:S02]  /*6020*/  UISETP.NE.AND UP1, UPT, UR43, 0x1, UPT ;  /* 0x000000012b00788c */ /* 0x000fe4000bf25270 */
[----:B------:R-:W-:Y:S01]  /*6030*/  UISETP.NE.AND UP2, UPT, UR42, 0x1, UPT ;  /* 0x000000012a00788c */ /* 0x000fe2000bf45270 */
[----:B------:R-:W-:Y:S02]  /*6040*/  UMOV UR4, UR5 ;  /* 0x0000000500047c82 */ /* 0x000fe40008000000 */
[----:B---3--:R-:W-:Y:S03]  /*6050*/  USHF.R.U32.HI UR5, URZ, UR12, UR4 ;  /* 0x0000000cff057299 */ /* 0x008fe60008011604 */
[----:B------:R-:W-:Y:S02]  /*6060*/  UMOV UR4, UR7 ;  /* 0x0000000700047c82 */ /* 0x000fe40008000000 */
[----:B------:R-:W-:Y:S02]  /*6070*/  USHF.R.U32.HI UR7, URZ, UR49, UR4 ;  /* 0x00000031ff077299 */ /* 0x000fe40008011604 */
[----:B------:R-:W-:Y:S02]  /*6080*/  USEL UR4, UR52, UR5, !UP0 ;  /* 0x0000000534047287 */ /* 0x000fe4000c000000 */
[----:B------:R-:W-:Y:S01]  /*6090*/  USEL UR7, UR53, UR7, !UP1 ;  /* 0x0000000735077287 */ /* 0x000fe2000c800000 */
[----:B------:R-:W-:Y:S01]  /*60a0*/  UMOV UR5, UR9 ;  /* 0x0000000900057c82 */ /* 0x000fe20008000000 */
[----:B------:R-:W-:Y:S02]  /*60b0*/  UIMAD.WIDE.U32 UR8, UR4, UR40, URZ ;  /* 0x00000028040872a5 */ /* 0x000fe4000f8e00ff */
[----:B------:R-:W-:Y:S03]  /*60c0*/  USHF.R.U32.HI UR6, URZ, UR12, UR5 ;  /* 0x0000000cff067299 */ /* 0x000fe60008011605 */
[----:B------:R-:W-:Y:S01]  /*60d0*/  UMOV UR5, UR11 ;  /* 0x0000000b00057c82 */ /* 0x000fe20008000000 */
[----:B------:R-:W-:Y:S02]  /*60e0*/  UIMAD.WIDE.U32 UR10, UR7, UR40, URZ ;  /* 0x00000028070a72a5 */ /* 0x000fe4000f8e00ff */
[----:B------:R-:W-:Y:S02]  /*60f0*/  USHF.R.U32.HI UR12, URZ, UR49, UR5 ;  /* 0x00000031ff0c7299 */ /* 0x000fe40008011605 */
[----:B------:R-:W-:Y:S01]  /*6100*/  USEL UR6, UR37, UR6, !UP0 ;  /* 0x0000000625067287 */ /* 0x000fe2000c000000 */
[----:B------:R-:W-:Y:S02]  /*6110*/  UMOV UR5, UR9 ;  /* 0x0000000900057c82 */ /* 0x000fe40008000000 */
[----:B------:R-:W-:Y:S01]  /*6120*/  UMOV UR10, UR11 ;  /* 0x0000000b000a7c82 */ /* 0x000fe20008000000 */
[----:B------:R-:W-:Y:S02]  /*6130*/  @UP2 USHF.R.U32.HI UR4, URZ, UR41, UR5 ;  /* 0x00000029ff042299 */ /* 0x000fe40008011605 */
[----:B------:R-:W-:Y:S02]  /*6140*/  @UP2 USHF.R.U32.HI UR7, URZ, UR41, UR10 ;  /* 0x00000029ff072299 */ /* 0x000fe4000801160a */
[----:B------:R-:W-:Y:S02]  /*6150*/  UIMAD UR4, UR42, UR4, URZ ;  /* 0x000000042a0472a4 */ /* 0x000fe4000f8e02ff */
[----:B------:R-:W-:Y:S02]  /*6160*/  UIMAD.WIDE.U32 UR10, UR6, UR40, URZ ;  /* 0x00000028060a72a5 */ /* 0x000fe4000f8e00ff */
[----:B------:R-:W-:Y:S02]  /*6170*/  USEL UR5, UR38, UR12, !UP1 ;  /* 0x0000000c26057287 */ /* 0x000fe4000c800000 */
[----:B------:R-:W-:Y:S02]  /*6180*/  UIMAD UR8, UR42, UR7, URZ ;  /* 0x000000072a0872a4 */ /* 0x000fe4000f8e02ff */
[----:B------:R-:W-:Y:S03]  /*6190*/  UISETP.GE.AND UP0, UPT, UR6, UR4, UPT ;  /* 0x000000040600728c */ /* 0x000fe6000bf06270 */
[----:B------:R-:W-:Y:S01]  /*61a0*/  UMOV UR4, UR11 ;  /* 0x0000000b00047c82 */ /* 0x000fe20008000000 */
[----:B------:R-:W-:Y:S02]  /*61b0*/  UISETP.GE.OR UP0, UPT, UR5, UR8, UP0 ;  /* 0x000000080500728c */ /* 0x000fe40008706670 */
[----:B------:R-:W-:Y:S02]  /*61c0*/  USHF.R.U32.HI UR4, URZ, UR41, UR4 ;  /* 0x00000029ff047299 */ /* 0x000fe40008011604 */
[----:B------:R-:W-:Y:S02]  /*61d0*/  UIMAD.WIDE.U32 UR8, UR5, UR40, URZ ;  /* 0x00000028050872a5 */ /* 0x000fe4000f8e00ff */
[----:B------:R-:W-:Y:S02]  /*61e0*/  USEL UR11, UR6, UR4, !UP2 ;  /* 0x00000004060b7287 */ /* 0x000fe4000d000000 */
[----:B------:R-:W-:Y:S02]  /*61f0*/  UIADD3 UR8, UPT, UPT, -UR5, URZ, URZ ;  /* 0x000000ff05087290 */ /* 0x000fe4000fffe1ff */
[----:B------:R-:W-:Y:S01]  /*6200*/  UIADD3 UR10, UPT, UPT, -UR11, URZ, URZ ;  /* 0x000000ff0b0a7290 */ /* 0x000fe2000fffe1ff */
[----:B------:R-:W-:Y:S01]  /*6210*/  @!UP0 UMOV UR4, UR9 ;  /* 0x0000000900048c82 */ /* 0x000fe20008000000 */
[----:B------:R-:W-:Y:S02]  /*6220*/  UIADD3 UR9, UPT, UPT, -UR6, URZ, URZ ;  /* 0x000000ff06097290 */ /* 0x000fe4000fffe1ff */
[----:B------:R-:W-:Y:S02]  /*6230*/  @!UP0 USHF.R.U32.HI UR4, URZ, UR41, UR4 ;  /* 0x00000029ff048299 */ /* 0x000fe40008011604 */
[----:B------:R-:W-:Y:S02]  /*6240*/  UIMAD UR10, UR42, UR10, UR6 ;  /* 0x0000000a2a0a72a4 */ /* 0x000fe4000f8e0206 */
[----:B------:R-:W-:Y:S04]  /*6250*/  @!UP0 USEL UR4, UR5, UR4, !UP2 ;  /* 0x0000000405048287 */ /* 0x000fe8000d000000 */
[----:B------:R-:W-:Y:S02]  /*6260*/  @!UP0 UIMAD UR10, UR7, UR10, UR4 ;  /* 0x0000000a070a82a4 */ /* 0x000fe4000f8e0204 */
[----:B------:R-:W-:Y:S02]  /*6270*/  @!UP0 UIADD3 UR11, UPT, UPT, UR11, -UR4, URZ ;  /* 0x800000040b0b8290 */ /* 0x000fe4000fffe0ff */
[----:B------:R-:W-:Y:S02]  /*6280*/  UIMAD UR7, UR43, UR8, UR38 ;  /* 0x000000082b0772a4 */ /* 0x000fe4000f8e0226 */
[----:B------:R-:W-:Y:S02]  /*6290*/  @!UP0 UIMAD UR6, UR11, UR42, UR5 ;  /* 0x0000002a0b0682a4 */ /* 0x000fe4000f8e0205 */
[----:B------:R-:W-:Y:S01]  /*62a0*/  UIMAD UR4, UR50, UR9, UR37 ;  /* 0x00000009320472a4 */ /* 0x000fe2000f8e0225 */
[----:B------:R-:W-:Y:S02]  /*62b0*/  @!UP0 UMOV UR5, UR10 ;  /* 0x0000000a00058c82 */ /* 0x000fe40008000000 */
[----:B------:R-:W-:Y:S02]  /*62c0*/  UIMAD UR38, UR5, UR43, UR7 ;  /* 0x0000002b052672a4 */ /* 0x000fe4000f8e0207 */
[----:B------:R-:W-:Y:S11]  /*62d0*/  UIMAD UR37, UR6, UR50, UR4 ;  /* 0x00000032062572a4 */ /* 0x000ff6000f8e0204 */
[----:B------:R-:W-:Y:S01]  /*62e0*/  @!UPT UIADD3 URZ, UPT, UPT, URZ, URZ, URZ ;  /* 0x000000fffffff290 */ /* 0x000fe2000fffe0ff */
.L_x_111:
[----:B-1----:R-:W-:Y:S01]  /*62f0*/  UISETP.NE.AND UP0, UPT, UR39, 0x1, UPT ;  /* 0x000000012700788c */ /* 0x002fe2000bf05270 */
[----:B------:R-:W-:Y:S10]  /*6300*/  IADD3 R190, PT, PT, R190, 0x1, RZ ;  /* 0x00000001bebe7810 */ /* 0x000ff40007ffe0ff */
[----:B------:R-:W1:Y:S01]  /*6310*/  @!UP0 LDCU.128 UR12, c[0x0][0xb10] ;  /* 0x00016200ff0c87ac */ /* 0x000e620008000c00 */
[----:B------:R-:W3:Y:S01]  /*6320*/  @!UP0 LDCU UR5, c[0x0][0xb0c] ;  /* 0x00016180ff0587ac */ /* 0x000ee20008000800 */
[----:B------:R-:W4:Y:S01]  /*6330*/  @!UP0 LDCU UR10, c[0x0][0xb20] ;  /* 0x00016400ff0a87ac */ /* 0x000f220008000800 */
[----:B-1----:R-:W-:Y:S02]  /*6340*/  UIMAD.WIDE.U32 UR8, UR38, UR12, URZ ;  /* 0x0000000c260872a5 */ /* 0x002fe4000f8e00ff */
[----:B------:R-:W-:Y:S02]  /*6350*/  UIMAD.WIDE.U32 UR6, UR37, UR15, URZ ;  /* 0x0000000f250672a5 */ /* 0x000fe4000f8e00ff */
[----:B------:R-:W-:Y:S03]  /*6360*/  @!UP0 UISETP.NE.AND UP1, UPT, UR14, 0x1, UPT ;  /* 0x000000010e00888c */ /* 0x000fe6000bf25270 */
[----:B------:R-:W-:Y:S01]  /*6370*/  @!UP0 UMOV UR4, UR9 ;  /* 0x0000000900048c82 */ /* 0x000fe20008000000 */
[----:B---3--:R-:W-:Y:S02]  /*6380*/  @!UP0 UISETP.NE.AND UP2, UPT, UR5, 0x1, UPT ;  /* 0x000000010500888c */ /* 0x008fe4000bf45270 */
[----:B------:R-:W-:Y:S01]  /*6390*/  @!UP0 USHF.R.U32.HI UR4, URZ, UR13, UR4 ;  /* 0x0000000dff048299 */ /* 0x000fe20008011604 */
[----:B------:R-:W-:Y:S02]  /*63a0*/  @!UP0 UMOV UR6, UR7 ;  /* 0x0000000700068c82 */ /* 0x000fe40008000000 */
[----:B----4-:R-:W-:Y:S02]  /*63b0*/  @!UP0 USHF.R.U32.HI UR6, URZ, UR10, UR6 ;  /* 0x0000000aff068299 */ /* 0x010fe40008011606 */
[----:B------:R-:W-:Y:S02]  /*63c0*/  @!UP0 USEL UR7, UR38, UR4, !UP2 ;  /* 0x0000000426078287 */ /* 0x000fe4000d000000 */
[----:B------:R-:W-:Y:S04]  /*63d0*/  @!UP0 USEL UR6, UR37, UR6, !UP1 ;  /* 0x0000000625068287 */ /* 0x000fe8000c800000 */
[----:B------:R-:W-:Y:S02]  /*63e0*/  @!UP0 UIADD3 UR4, UPT, UPT, -UR7, UR6, URZ ;  /* 0x0000000607048290 */ /* 0x000fe4000fffe1ff */
[----:B------:R-:W-:Y:S02]  /*63f0*/  @!UP0 UIADD3 UR6, UPT, UPT, UR7, -UR6, URZ ;  /* 0x8000000607068290 */ /* 0x000fe4000fffe0ff */
[----:B------:R-:W-:Y:S02]  /*6400*/  @!UP0 UIMAD UR38, UR4, UR5, UR38 ;  /* 0x00000005042682a4 */ /* 0x000fe4000f8e0226 */
[----:B------:R-:W-:Y:S02]  /*6410*/  @!UP0 UIMAD UR37, UR6, UR14, UR37 ;  /* 0x0000000e062582a4 */ /* 0x000fe4000f8e0225 */
[----:B------:R-:W-:Y:S09]  /*6420*/  ULOP3.LUT UP0, URZ, UR59, 0x90, URZ, 0xc0, !UPT ;  /* 0x000000903bff7892 */ /* 0x000ff2000f80c0ff */
[----:B------:R-:W-:Y:S05]  /*6430*/  BRA.U !UP0, `(.L_x_112) ;  /* 0x0000000108407547 */ /* 0x000fea000b800000 */
[----:B------:R-:W1:Y:S01]  /*6440*/  LDCU.64 UR8, c[0x4][0x80] ;  /* 0x01001000ff0877ac */ /* 0x000e620008000a00 */
[----:B------:R-:W-:Y:S01]  /*6450*/  MOV R15, 0x0 ;  /* 0x00000000000f7802 */ /* 0x000fe20000000f00 */
[----:B------:R-:W-:Y:S02]  /*6460*/  HFMA2 R12, -RZ, RZ, 0, 5.9604644775390625e-08 ;  /* 0x00000001ff0c7431 */ /* 0x000fe400000001ff */
[----:B------:R-:W-:Y:S02]  /*6470*/  IMAD.MOV.U32 R8, RZ, RZ, 0x70 ;  /* 0x00000070ff087424 */ /* 0x000fe400078e00ff */
[----:B------:R-:W-:Y:S01]  /*6480*/  IMAD.MOV.U32 R13, RZ, RZ, RZ ;  /* 0x000000ffff0d7224 */ /* 0x000fe200078e00ff */
[----:B------:R-:W3:Y:S01]  /*6490*/  LDCU.64 UR6, c[0x4][0x88] ;  /* 0x01001100ff0677ac */ /* 0x000ee20008000a00 */
[----:B------:R-:W4:Y:S01]  /*64a0*/  LDC.64 R14, c[0x4][R15] ;  /* 0x010000000f0e7b82 */ /* 0x000f220000000a00 */
[----:B------:R-:W2:Y:S01]  /*64b0*/  LDCU.64 UR4, c[0x4][0x8] ;  /* 0x01000100ff0477ac */ /* 0x000ea20008000a00 */
[----:B-1----:R-:W-:Y:S01]  /*64c0*/  MOV R5, UR9 ;  /* 0x0000000900057c02 */ /* 0x002fe20008000f00 */
[----:B------:R-:W-:Y:S01]  /*64d0*/  IMAD.U32 R4, RZ, RZ, UR8 ;  /* 0x00000008ff047e24 */ /* 0x000fe2000f8e00ff */
[----:B---3--:R-:W-:Y:S01]  /*64e0*/  MOV R7, UR7 ;  /* 0x0000000700077c02 */ /* 0x008fe20008000f00 */
[----:B------:R-:W-:Y:S01]  /*64f0*/  IMAD.U32 R6, RZ, RZ, UR6 ;  /* 0x00000006ff067e24 */ /* 0x000fe2000f8e00ff */
[----:B--2---:R-:W-:Y:S01]  /*6500*/  MOV R11, UR5 ;  /* 0x00000005000b7c02 */ /* 0x004fe20008000f00 */
[----:B------:R-:W-:Y:S02]  /*6510*/  IMAD.U32 R10, RZ, RZ, UR4 ;  /* 0x00000004ff0a7e24 */ /* 0x000fe4000f8e00ff */
[----:B------:R-:W-:Y:S07]  /*6520*/  LEPC R20, `(.L_x_112) ;  /* 0x000000001014794e */ /* 0x000fee0000000000 */
[----:B----45:R-:W-:Y:S05]  /*6530*/  CALL.ABS.NOINC R14 ;  /* 0x000000000e007343 */ /* 0x030fea0003c00000 */
.L_x_112:
[----:B------:R-:W-:Y:S01]  /*6540*/  LOP3.LUT P0, RZ, R194, 0x90, RZ, 0xc0, !PT ;  /* 0x00000090c2ff7812 */ /* 0x000fe2000780c0ff */
[----:B------:R-:W-:Y:S11]  /*6550*/  BSSY.RECONVERGENT B6, `(.L_x_113) ;  /* 0x0000013000067945 */ /* 0x000ff60003800200 */
[----:B------:R-:W-:Y:S01]  /*6560*/  @!UPT UIADD3 URZ, UPT, UPT, URZ, URZ, URZ ;  /* 0x000000fffffff290 */ /* 0x000fe2000fffe0ff */
[----:B------:R-:W-:Y:S05]  /*6570*/  @!P0 BRA `(.L_x_114) ;  /* 0x0000000000408947 */ /* 0x000fea0003800000 */
        /* <DEDUP_REMOVED lines=16> */
.L_x_114:
[----:B------:R-:W-:Y:S05]  /*6680*/  BSYNC.RECONVERGENT B6 ;  /* 0x0000000000067941 */ /* 0x000fea0003800200 */
.L_x_113:
[----:B------:R-:W-:Y:S01]  /*6690*/  ISETP.NE.U32.AND P3, PT, R176, RZ, PT ;  /* 0x000000ffb000720c */ /* 0x000fe20003f65070 */
[----:B------:R-:W-:Y:S01]  /*66a0*/  UISETP.NE.AND UP1, UPT, UR60, URZ, UPT ;  /* 0x000000ff3c00728c */ /* 0x000fe2000bf25270 */
[----:B------:R-:W-:Y:S02]  /*66b0*/  ISETP.NE.U32.AND P4, PT, R172, RZ, PT ;  /* 0x000000ffac00720c */ /* 0x000fe40003f85070 */
[----:B------:R-:W-:Y:S02]  /*66c0*/  ISETP.NE.AND.EX P3, PT, R177, RZ, PT, P3 ;  /* 0x000000ffb100720c */ /* 0x000fe40003f65330 */
[----:B------:R-:W-:Y:S02]  /*66d0*/  PLOP3.LUT P1, PT, PT, PT, PT, 0x8, 0x80 ;  /* 0x000000000080781c */ /* 0x000fe40003f2e170 */
[----:B------:R-:W-:Y:S02]  /*66e0*/  PLOP3.LUT P0, PT, PT, PT, UP1, 0x80, 0x8 ;  /* 0x000000000008781c */ /* 0x000fe40003f0f018 */
[----:B------:R-:W-:Y:S02]  /*66f0*/  ISETP.NE.AND.EX P4, PT, R173, RZ, PT, P4 ;  /* 0x000000ffad00720c */ /* 0x000fe40003f85340 */
[----:B------:R-:W1:Y:S09]  /*6700*/  @UP1 LDCU.64 UR4, c[0x0][0x888] ;  /* 0x00011100ff0417ac */ /* 0x000e720008000a00 */
[----:B------:R-:W-:Y:S01]  /*6710*/  @P0 PLOP3.LUT P1, PT, P3, PT, PT, 0x80, 0x8 ;  /* 0x000000000008081c */ /* 0x000fe20001f2f070 */
[----:B-1----:R-:W-:Y:S04]  /*6720*/  @UP1 UISETP.NE.U32.AND UP0, UPT, UR4, URZ, UPT ;  /* 0x000000ff0400128c */ /* 0x002fe8000bf05070 */
[----:B------:R-:W-:Y:S04]  /*6730*/  @UP1 UISETP.NE.AND.EX UP0, UPT, UR5, URZ, UPT, UP0 ;  /* 0x000000ff0500128c */ /* 0x000fe8000bf05300 */
[----:B------:R-:W-:Y:S01]  /*6740*/  @UP1 USEL UR4, URZ, 0xffffffff, UP0 ;  /* 0xffffffffff041887 */ /* 0x000fe20008000000 */
[----:B------:R-:W-:Y:S11]  /*6750*/  @!P3 BRA `(.L_x_115) ;  /* 0x000000000030b947 */ /* 0x000ff60003800000 */
[----:B------:R-:W-:Y:S01]  /*6760*/  ISETP.NE.U32.AND P2, PT, R174, RZ, PT ;  /* 0x000000ffae00720c */ /* 0x000fe20003f45070 */
[----:B------:R-:W1:Y:S01]  /*6770*/  LDCU.64 UR6, c[0x0][0x358] ;  /* 0x00006b00ff0677ac */ /* 0x000e620008000a00 */
[----:B------:R-:W-:Y:S02]  /*6780*/  IMAD.MOV.U32 R188, RZ, RZ, 0x1 ;  /* 0x00000001ffbc7424 */ /* 0x000fe400078e00ff */
[----:B------:R-:W-:Y:S11]  /*6790*/  ISETP.NE.AND.EX P2, PT, R175, RZ, PT, P2 ;  /* 0x000000ffaf00720c */ /* 0x000ff60003f45320 */
[----:B------:R-:W-:Y:S02]  /*67a0*/  @!UPT UIADD3 URZ, UPT, UPT, URZ, URZ, URZ ;  /* 0x000000fffffff290 */ /* 0x000fe4000fffe0ff */
[----:B------:R-:W3:Y:S01]  /*67b0*/  @P2 LDC.64 R4, c[0x0][0x888] ;  /* 0x00022200ff042b82 */ /* 0x000ee20000000a00 */
[----:B--2---:R-:W-:Y:S04]  /*67c0*/  @P2 IMAD R0, R176, UR36, RZ ;  /* 0x00000024b0002c24 */ /* 0x004fe8000f8e02ff */
[----:B---3--:R-:W-:Y:S04]  /*67d0*/  @P2 IMAD.WIDE R4, R0, 0x4, R4 ;  /* 0x0000000400042825 */ /* 0x008fe800078e0204 */
[----:B------:R-:W-:Y:S01]  /*67e0*/  HFMA2 R0, -RZ, RZ, 0, 5.9604644775390625e-08 ;  /* 0x00000001ff007431 */ /* 0x000fe200000001ff */
[----:B-1---5:R1:W5:Y:S04]  /*67f0*/  @P2 LDG.E R91, desc[UR6][R4.64] ;  /* 0x00000006045b2981 */ /* 0x022368000c1e1900 */
[----:B------:R-:W-:Y:S01]  /*6800*/  @!P2 PRMT R188, R0, 0x7610, R188 ;  /* 0x0000761000bca816 */ /* 0x000fe200000000bc */
[----:B-1----:R-:W3:Y:S06]  /*6810*/  @!P2 LDC R91, c[0x0][0x880] ;  /* 0x00022000ff5bab82 */ /* 0x002eec0000000800 */
.L_x_115:
[----:B------:R-:W-:Y:S05]  /*6820*/  @!P4 BRA `(.L_x_116) ;  /* 0x000000000024c947 */ /* 0x000fea0003800000 */
[----:B------:R-:W-:Y:S01]  /*6830*/  ISETP.NE.U32.AND P2, PT, R170, RZ, PT ;  /* 0x000000ffaa00720c */ /* 0x000fe20003f45070 */
[----:B------:R-:W1:Y:S03]  /*6840*/  LDCU.64 UR6, c[0x0][0x358] ;  /* 0x00006b00ff0677ac */ /* 0x000e660008000a00 */
[----:B------:R-:W-:Y:S11]  /*6850*/  ISETP.NE.AND.EX P2, PT, R171, RZ, PT, P2 ;  /* 0x000000ffab00720c */ /* 0x000ff60003f45320 */
[----:B------:R-:W-:Y:S02]  /*6860*/  @!UPT UIADD3 URZ, UPT, UPT, URZ, URZ, URZ ;  /* 0x000000fffffff290 */ /* 0x000fe4000fffe0ff */
[----:B------:R-:W4:Y:S01]  /*6870*/  @P2 LDC.64 R4, c[0x0][0x8a8] ;  /* 0x00022a00ff042b82 */ /* 0x000f220000000a00 */
[----:B--2---:R-:W-:Y:S04]  /*6880*/  @P2 IMAD R0, R172, UR36, RZ ;  /* 0x00000024ac002c24 */ /* 0x004fe8000f8e02ff */
[----:B----4-:R-:W-:Y:S05]  /*6890*/  @P2 IMAD.WIDE R4, R0, 0x4, R4 ;  /* 0x0000000400042825 */ /* 0x010fea00078e0204 */
[----:B-1---5:R1:W5:Y:S02]  /*68a0*/  @P2 LDG.E R89, desc[UR6][R4.64] ;  /* 0x0000000604592981 */ /* 0x022364000c1e1900 */
[----:B-1----:R-:W4:Y:S02]  /*68b0*/  @!P2 LDC R89, c[0x0][0x8a0] ;  /* 0x00022800ff59ab82 */ /* 0x002f240000000800 */
.L_x_116:
[----:B---3-5:R-:W-:Y:S01]  /*68c0*/  @P0 FSETP.NEU.AND P4, PT, R91, RZ, PT ;  /* 0x000000ff5b00020b */ /* 0x028fe20003f8d000 */
[----:B--2---:R-:W-:Y:S01]  /*68d0*/  IMAD.U32 R0, RZ, RZ, UR4 ;  /* 0x00000004ff007e24 */ /* 0x004fe2000f8e00ff */
[----:B------:R-:W-:Y:S01]  /*68e0*/  @P0 LOP3.LUT P2, RZ, R188, 0xff, RZ, 0xc0, !PT ;  /* 0x000000ffbcff0812 */ /* 0x000fe2000784c0ff */
[----:B------:R-:W-:Y:S01]  /*68f0*/  BSSY B1, `(.L_x_117) ;  /* 0x0000041000017945 */ /* 0x000fe20003800000 */
[----:B------:R-:W-:Y:S02]  /*6900*/  @P0 SEL R3, RZ, 0xffffffff, P4 ;  /* 0xffffffffff030807 */ /* 0x000fe40002000000 */
[----:B------:R-:W-:Y:S02]  /*6910*/  CS2R R94, SRZ ;  /* 0x00000000005e7805 */ /* 0x000fe4000001ff00 */
[----:B------:R-:W-:Y:S02]  /*6920*/  LEA R16, R88, UR44, 0x3 ;  /* 0x0000002c58107c11 */ /* 0x000fe4000f8e18ff */
[----:B------:R-:W-:Y:S02]  /*6930*/  CS2R R92, SRZ ;  /* 0x00000000005c7805 */ /* 0x000fe4000001ff00 */
[----:B------:R-:W-:Y:S02]  /*6940*/  @P1 SEL R3, R0, R3, !P2 ;  /* 0x0000000300031207 */ /* 0x000fe40005000000 */
[----:B------:R-:W-:Y:S02]  /*6950*/  CS2R R154, SRZ ;  /* 0x00000000009a7805 */ /* 0x000fe4000001ff00 */
[----:B------:R-:W-:Y:S02]  /*6960*/  SHF.L.U32 R9, R193, 0x1f, RZ ;  /* 0x0000001fc1097819 */ /* 0x000fe400000006ff */
[----:B------:R-:W-:Y:S02]  /*6970*/  CS2R R152, SRZ ;  /* 0x0000000000987805 */ /* 0x000fe4000001ff00 */
[----:B------:R-:W-:Y:S02]  /*6980*/  @P0 LOP3.LUT R3, R3, 0x1, RZ, 0xc0, !PT ;  /* 0x0000000103030812 */ /* 0x000fe400078ec0ff */
[----:B------:R-:W-:Y:S02]  /*6990*/  CS2R R138, SRZ ;  /* 0x00000000008a7805 */ /* 0x000fe4000001ff00 */
[----:B------:R-:W-:Y:S02]  /*69a0*/  PLOP3.LUT P5, PT, PT, PT, PT, 0x8, 0x80 ;  /* 0x000000000080781c */ /* 0x000fe40003fae170 */
[----:B------:R-:W-:Y:S02]  /*69b0*/  CS2R R136, SRZ ;  /* 0x0000000000887805 */ /* 0x000fe4000001ff00 */
[----:B------:R-:W-:Y:S02]  /*69c0*/  ISETP.NE.U32.OR P1, PT, R3, 0x1, !P0 ;  /* 0x000000010300780c */ /* 0x000fe40004725470 */
[----:B------:R-:W-:Y:S02]  /*69d0*/  CS2R R122, SRZ ;  /* 0x00000000007a7805 */ /* 0x000fe4000001ff00 */
[----:B------:R-:W-:Y:S02]  /*69e0*/  CS2R R120, SRZ ;  /* 0x0000000000787805 */ /* 0x000fe4000001ff00 */
[----:B------:R-:W-:Y:S02]  /*69f0*/  CS2R R106, SRZ ;  /* 0x00000000006a7805 */ /* 0x000fe4000001ff00 */
[----:B------:R-:W-:Y:S05]  /*6a00*/  CS2R R104, SRZ ;  /* 0x0000000000687805 */ /* 0x000fea000001ff00 */
[----:B------:R-:W-:Y:S04]  /*6a10*/  @P1 SHF.L.U32 R4, R191, 0x1f, RZ ;  /* 0x0000001fbf041819 */ /* 0x000fe800000006ff */
[----:B------:R-:W1:Y:S01]  /*6a20*/  @P1 SYNCS.PHASECHK.TRANS64.TRYWAIT P0, [UR44+0x1d0], R4 ;  /* 0x0001d004ff0015a7 */ /* 0x000e62000800112c */
[----:B------:R2:W3:Y:S01]  /*6a30*/  SYNCS.PHASECHK.TRANS64.TRYWAIT P4, [R16+URZ+0x210], R9 ;  /* 0x00021009100075a7 */ /* 0x0004e200080811ff */
[----:B-1----:R-:W-:Y:S01]  /*6a40*/  @P1 PLOP3.LUT P5, PT, P0, PT, PT, 0x8, 0x80 ;  /* 0x000000000080181c */ /* 0x002fe200007ae170 */
[----:B------:R-:W-:Y:S01]  /*6a50*/  @!UPT UIADD3 URZ, UPT, UPT, URZ, URZ, URZ ;  /* 0x000000fffffff290 */ /* 0x000fe2000fffe0ff */
[----:B--23--:R-:W-:Y:S11]  /*6a60*/  @!P1 BRA `(.L_x_118) ;  /* 0x0000000000a49947 */ /* 0x00cff60003800000 */
[----:B------:R-:W-:Y:S01]  /*6a70*/  ISETP.NE.U32.AND P0, PT, RZ, UR56, PT ;  /* 0x00000038ff007c0c */ /* 0x000fe2000bf05070 */
[----:B------:R-:W-:Y:S01]  /*6a80*/  BSSY B0, `(.L_x_119) ;  /* 0x0000018000007945 */ /* 0x000fe20003800000 */
[----:B------:R-:W-:Y:S02]  /*6a90*/  FSETP.NEU.AND P2, PT, R91, RZ, PT ;  /* 0x000000ff5b00720b */ /* 0x000fe40003f4d000 */
[----:B------:R-:W-:Y:S02]  /*6aa0*/  CS2R R106, SRZ ;  /* 0x00000000006a7805 */ /* 0x000fe4000001ff00 */
[----:B------:R-:W-:Y:S02]  /*6ab0*/  ISETP.NE.AND.EX P0, PT, RZ, UR57, PT, P0 ;  /* 0x00000039ff007c0c */ /* 0x000fe4000bf05300 */
[----:B------:R-:W-:Y:S02]  /*6ac0*/  CS2R R104, SRZ ;  /* 0x0000000000687805 */ /* 0x000fe4000001ff00 */
[----:B------:R-:W-:Y:S02]  /*6ad0*/  LOP3.LUT P1, RZ, R188, 0xff, RZ, 0xc0, !PT ;  /* 0x000000ffbcff7812 */ /* 0x000fe4000782c0ff */
[----:B------:R-:W-:Y:S02]  /*6ae0*/  CS2R R122, SRZ ;  /* 0x00000000007a7805 */ /* 0x000fe4000001ff00 */
[----:B------:R-:W-:Y:S02]  /*6af0*/  SEL R0, RZ, 0xffffffff, P2 ;  /* 0xffffffffff007807 */ /* 0x000fe40001000000 */
[----:B------:R-:W-:Y:S02]  /*6b00*/  CS2R R120, SRZ ;  /* 0x0000000000787805 */ /* 0x000fe4000001ff00 */
[----:B------:R-:W-:Y:S02]  /*6b10*/  SEL R3, RZ, 0xffffffff, P0 ;  /* 0xffffffffff037807 */ /* 0x000fe40000000000 */
[----:B------:R-:W-:Y:S02]  /*6b20*/  CS2R R138, SRZ ;  /* 0x00000000008a7805 */ /* 0x000fe4000001ff00 */
[----:B------:R-:W-:Y:S02]  /*6b30*/  CS2R R136, SRZ ;  /* 0x0000000000887805 */ /* 0x000fe4000001ff00 */
[----:B------:R-:W-:Y:S02]  /*6b40*/  CS2R R154, SRZ ;  /* 0x00000000009a7805 */ /* 0x000fe4000001ff00 */
[----:B------:R-:W-:Y:S02]  /*6b50*/  @P3 SEL R0, R3, R0, !P1 ;  /* 0x0000000003003207 */ /* 0x000fe40004800000 */
[----:B------:R-:W-:Y:S02]  /*6b60*/  CS2R R152, SRZ ;  /* 0x0000000000987805 */ /* 0x000fe4000001ff00 */
[----:B------:R-:W-:Y:S02]  /*6b70*/  CS2R R94, SRZ ;  /* 0x00000000005e7805 */ /* 0x000fe4000001ff00 */
[----:B------:R-:W-:Y:S02]  /*6b80*/  CS2R R92, SRZ ;  /* 0x00000000005c7805 */ /* 0x000fe4000001ff00 */
[----:B------:R-:W-:Y:S04]  /*6b90*/  LOP3.LUT R0, R0, 0x1, RZ, 0xc0, !PT ;  /* 0x0000000100007812 */ /* 0x000fe800078ec0ff */
[----:B------:R-:W-:Y:S01]  /*6ba0*/  ISETP.NE.U32.AND P0, PT, R0, 0x1, PT ;  /* 0x000000010000780c */ /* 0x000fe20003f05070 */
[----:B------:R-:W-:Y:S01]  /*6bb0*/  @!UPT UIADD3 URZ, UPT, UPT, URZ, URZ, URZ ;  /* 0x000000fffffff290 */ /* 0x000fe2000fffe0ff */
[----:B------:R-:W-:Y:S11]  /*6bc0*/  @!P5 BRA `(.L_x_120) ;  /* 0x00000000000cd947 */ /* 0x000ff60003800000 */
[----:B------:R-:W-:Y:S04]  /*6bd0*/  SHF.L.U32 R3, R191, 0x1f, RZ ;  /* 0x0000001fbf037819 */ /* 0x000fe800000006ff */
[----:B------:R-:W1:Y:S02]  /*6be0*/  SYNCS.PHASECHK.TRANS64.TRYWAIT P1, [UR44+0x1d0], R3 ;  /* 0x0001d003ff0075a7 */ /* 0x000e64000802112c */
[----:B-1----:R-:W-:Y:S05]  /*6bf0*/  @!P1 BRA `(.L_x_121) ;  /* 0x0000003000a49947 */ /* 0x002fea0003800000 */
.L_x_120:
[----:B------:R-:W-:Y:S05]  /*6c00*/  BSYNC B0 ;  /* 0x0000000000007941 */ /* 0x000fea0003800000 */
.L_x_119:
[----:B------:R2:W3:Y:S01]  /*6c10*/  @P0 LDS.128 R104, [R179+UR44+0x300] ;  /* 0x0003002cb3680984 */ /* 0x0004e20008000c00 */
[----:B------:R-:W-:Y:S01]  /*6c20*/  UIADD3 UR4, UPT, UPT, UR44, 0x1d8, URZ ;  /* 0x000001d82c047890 */ /* 0x000fe2000fffe0ff */
[----:B------:R-:W-:Y:S02]  /*6c30*/  LOP3.LUT R191, R191, 0x1, RZ, 0x3c, !PT ;  /* 0x00000001bfbf7812 */ /* 0x000fe400078e3cff */
[----:B------:R2:W1:Y:S01]  /*6c40*/  @P0 LDS.128 R120, [R179+UR44+0xb00] ;  /* 0x000b002cb3780984 */ /* 0x0004620008000c00 */
[----:B------:R-:W-:Y:S03]  /*6c50*/  UPRMT UR4, UR61, 0x654, UR4 ;  /* 0x000006543d047896 */ /* 0x000fe60008000004 */
[----:B------:R2:W1:Y:S04]  /*6c60*/  @P0 LDS.128 R136, [R179+UR44+0x1300] ;  /* 0x0013002cb3880984 */ /* 0x0004680008000c00 */
[----:B------:R2:W1:Y:S04]  /*6c70*/  @P0 LDS.128 R152, [R179+UR44+0x1b00] ;  /* 0x001b002cb3980984 */ /* 0x0004680008000c00 */
[----:B------:R2:W1:Y:S01]  /*6c80*/  @P0 LDS.128 R92, [R179+UR44+0x2300] ;  /* 0x0023002cb35c0984 */ /* 0x0004620008000c00 */
[----:B------:R-:W-:Y:S01]  /*6c90*/  @!PT LDS RZ, [RZ] ;  /* 0x00000000fffff984 */ /* 0x000fe20000000800 */
[----:B------:R-:W-:Y:S01]  /*6ca0*/  @!PT LDS RZ, [RZ] ;  /* 0x00000000fffff984 */ /* 0x000fe20000000800 */
[----:B------:R-:W-:Y:S01]  /*6cb0*/  @!PT LDS RZ, [RZ] ;  /* 0x00000000fffff984 */ /* 0x000fe20000000800 */
[----:B------:R-:W-:Y:S01]  /*6cc0*/  @!PT LDS RZ, [RZ] ;  /* 0x00000000fffff984 */ /* 0x000fe20000000800 */
[----:B------:R5:W-:Y:S06]  /*6cd0*/  MEMBAR.ALL.CTA ;  /* 0x0000000000007992 */ /* 0x000bec0000008000 */
[----:B-----5:R-:W5:Y:S02]  /*6ce0*/  FENCE.VIEW.ASYNC.S ;  /* 0x00000000000073c6 */ /* 0x020f640000000000 */
[----:B-----5:R-:W-:Y:S01]  /*6cf0*/  SYNCS.ARRIVE.TRANS64.RED.A1T0 RZ, [UR4], RZ ;  /* 0x000000ffffff79a7 */ /* 0x020fe20008100404 */
.L_x_118:
[----:B------:R-:W-:Y:S05]  /*6d00*/  BSYNC B1 ;  /* 0x0000000000017941 */ /* 0x000fea0003800000 */
.L_x_117:
[----:B-1----:R-:W-:Y:S04]  /*6d10*/  LEA.HI R0, R88, R88, RZ, 0x1 ;  /* 0x0000005858007211 */ /* 0x002fe800078f08ff */
[----:B------:R-:W-:Y:S02]  /*6d20*/  SHF.R.U32.HI R7, RZ, 0x1, R0 ;  /* 0x00000001ff077819 */ /* 0x000fe40000011600 */
[----:B------:R-:W-:Y:S03]  /*6d30*/  LOP3.LUT R5, R0, 0xffe, RZ, 0xc0, !PT ;  /* 0x00000ffe00057812 */ /* 0x000fe600078ec0ff */
[----:B------:R-:W-:Y:S02]  /*6d40*/  IMAD R3, R7, 0xa0, R2 ;  /* 0x000000a007037824 */ /* 0x000fe400078e0202 */
[----:B------:R-:W-:Y:S04]  /*6d50*/  IMAD.IADD R0, R88, 0x1, -R5 ;  /* 0x0000000158007824 */ /* 0x000fe800078e0a05 */
[----:B------:R-:W-:Y:S05]  /*6d60*/  IMAD R90, R0, 0x100000, R3 ;  /* 0x00100000005a7824 */ /* 0x000fea00078e0203 */
[----:B------:R-:W-:Y:S04]  /*6d70*/  SHF.R.U32.HI R4, RZ, 0x15, R90 ;  /* 0x00000015ff047819 */ /* 0x000fe8000001165a */
[----:B------:R-:W-:Y:S01]  /*6d80*/  LOP3.LUT P0, RZ, R4, 0x3, R189, 0x48, !PT ;  /* 0x0000000304ff7812 */ /* 0x000fe200078048bd */
[----:B------:R-:W-:Y:S01]  /*6d90*/  @!UPT UIADD3 URZ, UPT, UPT, URZ, URZ, URZ ;  /* 0x000000fffffff290 */ /* 0x000fe2000fffe0ff */
[----:B------:R-:W-:Y:S11]  /*6da0*/  @P4 BRA `(.L_x_122) ;  /* 0x0000000000084947 */ /* 0x000ff60003800000 */
[----:B------:R-:W1:Y:S02]  /*6db0*/  SYNCS.PHASECHK.TRANS64.TRYWAIT P1, [R16+URZ+0x210], R9 ;  /* 0x00021009100075a7 */ /* 0x000e6400080211ff */
[----:B-1----:R-:W-:Y:S05]  /*6dc0*/  @!P1 BRA `(.L_x_123) ;  /* 0x0000003000489947 */ /* 0x002fea0003800000 */
.L_x_122:
[----:B------:R-:W-:Y:S05]  /*6dd0*/  @!P0 BRA `(.L_x_124) ;  /* 0x0000000000408947 */ /* 0x000fea0003800000 */
[----:B------:R-:W1:Y:S01]  /*6de0*/  LDCU.64 UR8, c[0x4][0x70] ;  /* 0x01000e00ff0877ac */ /* 0x000e620008000a00 */
[----:B------:R-:W-:Y:S01]  /*6df0*/  MOV R15, 0x0 ;  /* 0x00000000000f7802 */ /* 0x000fe20000000f00 */
[----:B------:R-:W-:Y:S02]  /*6e00*/  HFMA2 R12, -RZ, RZ, 0, 5.9604644775390625e-08 ;  /* 0x00000001ff0c7431 */ /* 0x000fe400000001ff */
[----:B------:R-:W-:Y:S02]  /*6e10*/  IMAD.MOV.U32 R8, RZ, RZ, 0x192 ;  /* 0x00000192ff087424 */ /* 0x000fe400078e00ff */
[----:B------:R-:W-:Y:S01]  /*6e20*/  IMAD.MOV.U32 R13, RZ, RZ, RZ ;  /* 0x000000ffff0d7224 */ /* 0x000fe200078e00ff */
[----:B------:R-:W5:Y:S01]  /*6e30*/  LDCU.64 UR6, c[0x4][0x78] ;  /* 0x01000f00ff0677ac */ /* 0x000f620008000a00 */
[----:B------:R-:W2:Y:S01]  /*6e40*/  LDC.64 R14, c[0x4][R15] ;  /* 0x010000000f0e7b82 */ /* 0x000ea20000000a00 */
[----:B------:R-:W3:Y:S01]  /*6e50*/  LDCU.64 UR4, c[0x4][0x10] ;  /* 0x01000200ff0477ac */ /* 0x000ee20008000a00 */
[----:B-1----:R-:W-:Y:S01]  /*6e60*/  MOV R5, UR9 ;  /* 0x0000000900057c02 */ /* 0x002fe20008000f00 */
[----:B------:R-:W-:Y:S01]  /*6e70*/  IMAD.U32 R4, RZ, RZ, UR8 ;  /* 0x00000008ff047e24 */ /* 0x000fe2000f8e00ff */
[----:B-----5:R-:W-:Y:S01]  /*6e80*/  MOV R7, UR7 ;  /* 0x0000000700077c02 */ /* 0x020fe20008000f00 */
[----:B------:R-:W-:Y:S01]  /*6e90*/  IMAD.U32 R6, RZ, RZ, UR6 ;  /* 0x00000006ff067e24 */ /* 0x000fe2000f8e00ff */
[----:B---3--:R-:W-:Y:S01]  /*6ea0*/  MOV R11, UR5 ;  /* 0x00000005000b7c02 */ /* 0x008fe20008000f00 */
[----:B------:R-:W-:Y:S02]  /*6eb0*/  IMAD.U32 R10, RZ, RZ, UR4 ;  /* 0x00000004ff0a7e24 */ /* 0x000fe4000f8e00ff */
[----:B------:R-:W-:Y:S07]  /*6ec0*/  LEPC R20, `(.L_x_124) ;  /* 0x000000001014794e */ /* 0x000fee0000000000 */
[----:B--2-4-:R-:W-:Y:S05]  /*6ed0*/  CALL.ABS.NOINC R14 ;  /* 0x000000000e007343 */ /* 0x014fea0003c00000 */
.L_x_124:
[----:B------:R-:W-:Y:S05]  /*6ee0*/  WARPSYNC.ALL ;  /* 0x0000000000007948 */ /* 0x000fea0003800000 */
[C---:B------:R-:W-:Y:S01]  /*6ef0*/  R2UR UR4, R90.reuse ;  /* 0x000000005a0472ca */ /* 0x040fe200000e0000 */
[----:B------:R-:W-:Y:S05]  /*6f00*/  VIADD R0, R90, 0x20 ;  /* 0x000000205a007836 */ /* 0x000fea0000000000 */
[----:B------:R-:W-:Y:S04]  /*6f10*/  SHF.R.U32.HI R0, RZ, 0x15, R0 ;  /* 0x00000015ff007819 */ /* 0x000fe80000011600 */
[----:B------:R-:W-:Y:S03]  /*6f20*/  LOP3.LUT P0, RZ, R0, 0x3, R189, 0x48, !PT ;  /* 0x0000000300ff7812 */ /* 0x000fe600078048bd */
[----:B------:R-:W1:Y:S01]  /*6f30*/  LDTM.16dp32bit_t0_t15.x16 R72, tmem[UR4] ;  /* 0x00000004004879ee */ /* 0x000e620008a00000 */
[----:B------:R-:W1:Y:S09]  /*6f40*/  LDTM.16dp32bit_t16_t31.x16 R72, tmem[UR4+0x10] ;  /* 0x00001004004879ee */ /* 0x000e720008a20000 */
[----:B-1----:R-:W-:Y:S05]  /*6f50*/  @!P0 BRA `(.L_x_125) ;  /* 0x0000000000408947 */ /* 0x002fea0003800000 */
        /* <DEDUP_REMOVED lines=16> */
.L_x_125:
[----:B------:R-:W-:Y:S05]  /*7060*/  WARPSYNC.ALL ;  /* 0x0000000000007948 */ /* 0x000fea0003800000 */
[C---:B------:R-:W-:Y:S01]  /*7070*/  R2UR UR4, R90.reuse ;  /* 0x000000005a0472ca */ /* 0x040fe200000e0000 */
[----:B------:R-:W-:Y:S05]  /*7080*/  VIADD R0, R90, 0x40 ;  /* 0x000000405a007836 */ /* 0x000fea0000000000 */
[----:B------:R-:W-:Y:S04]  /*7090*/  SHF.R.U32.HI R0, RZ, 0x15, R0 ;  /* 0x00000015ff007819 */ /* 0x000fe80000011600 */
[----:B------:R-:W-:Y:S03]  /*70a0*/  LOP3.LUT P0, RZ, R0, 0x3, R189, 0x48, !PT ;  /* 0x0000000300ff7812 */ /* 0x000fe600078048bd */
[----:B------:R-:W1:Y:S01]  /*70b0*/  LDTM.16dp32bit_t0_t15.x16 R56, tmem[UR4+0x20] ;  /* 0x00002004003879ee */ /* 0x000e620008a00000 */
        /* <DEDUP_REMOVED lines=18> */
.L_x_126:
        /* <DEDUP_REMOVED lines=24> */
.L_x_127:
        /* <DEDUP_REMOVED lines=24> */
.L_x_128:
[----:B------:R-:W-:Y:S01]  /*74e0*/  LOP3.LUT P0, RZ, R178, 0x60, RZ, 0xc0, !PT ;  /* 0x00000060b2ff7812 */ /* 0x000fe2000780c0ff */
[----:B------:R-:W-:Y:S05]  /*74f0*/  WARPSYNC.ALL ;  /* 0x0000000000007948 */ /* 0x000fea0003800000 */
[----:B------:R-:W-:Y:S01]  /*7500*/  R2UR UR4, R90 ;  /* 0x000000005a0472ca */ /* 0x000fe200000e0000 */
[C---:B----4-:R-:W-:Y:S01]  /*7510*/  FMUL R72, R89.reuse, R72 ;  /* 0x0000004859487220 */ /* 0x050fe20000400000 */
[----:B------:R-:W-:Y:S01]  /*7520*/  R2UR UR5, R16 ;  /* 0x00000000100572ca */ /* 0x000fe200000e0000 */
[C---:B------:R-:W-:Y:S01]  /*7530*/  FMUL R73, R89.reuse, R73 ;  /* 0x0000004959497220 */ /* 0x040fe20000400000 */
[----:B---3--:R-:W-:Y:S01]  /*7540*/  F2FP.F16.E4M3.UNPACK_B R96, R104 ;  /* 0x00000068ff60723e */ /* 0x008fe200020006ff */
[C---:B------:R-:W-:Y:S01]  /*7550*/  FMUL R76, R89.reuse, R76 ;  /* 0x0000004c594c7220 */ /* 0x040fe20000400000 */
[----:B------:R-:W-:Y:S01]  /*7560*/  F2FP.F16.E4M3.UNPACK_B R104, R104.H1 ;  /* 0x00000068ff68723e */ /* 0x000fe200030006ff */
[C---:B------:R-:W-:Y:S01]  /*7570*/  FMUL R77, R89.reuse, R77 ;  /* 0x0000004d594d7220 */ /* 0x040fe20000400000 */
[C---:B------:R-:W-:Y:S01]  /*7580*/  FMUL R80, R89.reuse, R80 ;  /* 0x0000005059507220 */ /* 0x040fe20000400000 */
[C---:B------:R-:W-:Y:S01]  /*7590*/  FMUL R81, R89.reuse, R81 ;  /* 0x0000005159517220 */ /* 0x040fe20000400000 */
[C---:B------:R-:W-:Y:S01]  /*75a0*/  FMUL R0, R89.reuse, R84 ;  /* 0x0000005459007220 */ /* 0x040fe20000400000 */
[C---:B------:R-:W-:Y:S01]  /*75b0*/  FMUL R3, R89.reuse, R85 ;  /* 0x0000005559037220 */ /* 0x040fe20000400000 */
[C---:B------:R-:W-:Y:S01]  /*75c0*/  FMUL R22, R89.reuse, R56 ;  /* 0x0000003859167220 */ /* 0x040fe20000400000 */
[----:B------:R-:W-:Y:S01]  /*75d0*/  LDTM.16dp32bit_t0_t15.x16 R4, tmem[UR4+0x80] ;  /* 0x00008004000479ee */ /* 0x000fe20008a00000 */
[----:B------:R-:W1:Y:S01]  /*75e0*/  LDTM.16dp32bit_t16_t31.x16 R4, tmem[UR4+0x90] ;  /* 0x00009004000479ee */ /* 0x000e620008a20000 */
[----:B------:R-:W-:Y:S01]  /*75f0*/  NOP ;  /* 0x0000000000007918 */ /* 0x000fe20000000000 */
[----:B------:R-:W-:Y:S01]  /*7600*/  UIADD3 UR4, UPT, UPT, UR5, 0x230, URZ ;  /* 0x0000023005047890 */ /* 0x000fe2000fffe0ff */
[C---:B------:R-:W-:Y:S01]  /*7610*/  FMUL R23, R89.reuse, R57 ;  /* 0x0000003959177220 */ /* 0x040fe20000400000 */
[C---:B------:R-:W-:Y:S01]  /*7620*/  FMUL R56, R89.reuse, R60 ;  /* 0x0000003c59387220 */ /* 0x040fe20000400000 */
[C---:B------:R-:W-:Y:S01]  /*7630*/  FMUL R57, R89.reuse, R61 ;  /* 0x0000003d59397220 */ /* 0x040fe20000400000 */
[----:B------:R-:W-:Y:S01]  /*7640*/  UPRMT UR4, UR61, 0x654, UR4 ;  /* 0x000006543d047896 */ /* 0x000fe20008000004 */
[C---:B------:R-:W-:Y:S01]  /*7650*/  FMUL R60, R89.reuse, R64 ;  /* 0x00000040593c7220 */ /* 0x040fe20000400000 */
[C---:B------:R-:W-:Y:S01]  /*7660*/  FMUL R61, R89.reuse, R65 ;  /* 0x00000041593d7220 */ /* 0x040fe20000400000 */
[C---:B------:R-:W-:Y:S01]  /*7670*/  FMUL R64, R89.reuse, R68 ;  /* 0x0000004459407220 */ /* 0x040fe20000400000 */
[C---:B------:R-:W-:Y:S01]  /*7680*/  FMUL R65, R89.reuse, R69 ;  /* 0x0000004559417220 */ /* 0x040fe20000400000 */
[C---:B------:R-:W-:Y:S01]  /*7690*/  FMUL R40, R89.reuse, R40 ;  /* 0x0000002859287220 */ /* 0x040fe20000400000 */
[C---:B------:R-:W-:Y:S01]  /*76a0*/  FMUL R41, R89.reuse, R41 ;  /* 0x0000002959297220 */ /* 0x040fe20000400000 */
[C---:B------:R-:W-:Y:S01]  /*76b0*/  FMUL R44, R89.reuse, R44 ;  /* 0x0000002c592c7220 */ /* 0x040fe20000400000 */
[C---:B------:R-:W-:Y:S01]  /*76c0*/  FMUL R45, R89.reuse, R45 ;  /* 0x0000002d592d7220 */ /* 0x040fe20000400000 */
[----:B-1----:R-:W-:Y:S01]  /*76d0*/  SYNCS.ARRIVE.TRANS64.RED.A1T0 RZ, [UR4], RZ ;  /* 0x000000ffffff79a7 */ /* 0x002fe20008100404 */
        /* <DEDUP_REMOVED lines=20> */
[----:B------:R-:W-:Y:S01]  /*7820*/  F2FP.F16.E4M3.UNPACK_B R97, R105 ;  /* 0x00000069ff61723e */ /* 0x000fe200020006ff */
[C---:B------:R-:W-:Y:S01]  /*7830*/  FMUL R74, R89.reuse, R74 ;  /* 0x0000004a594a7220 */ /* 0x040fe20000400000 */
[-C--:B------:R-:W-:Y:S01]  /*7840*/  F2FP.F16.E4M3.UNPACK_B R157, R92.reuse ;  /* 0x0000005cff9d723e */ /* 0x080fe200020006ff */
[----:B------:R-:W-:Y:S01]  /*7850*/  FMUL R75, R89, R75 ;  /* 0x0000004b594b7220 */ /* 0x000fe20000400000 */
[----:B------:R-:W-:Y:S01]  /*7860*/  F2FP.F16.E4M3.UNPACK_B R159, R92.H1 ;  /* 0x0000005cff9f723e */ /* 0x000fe200030006ff */
[--C-:B------:R-:W-:Y:S01]  /*7870*/  HADD2.F32 R92, -RZ, R96.reuse.H0_H0 ;  /* 0x20000060ff5c7230 */ /* 0x100fe20000004100 */
[-C--:B------:R-:W-:Y:S01]  /*7880*/  F2FP.F16.E4M3.UNPACK_B R165, R94.reuse ;  /* 0x0000005effa5723e */ /* 0x080fe200020006ff */
[----:B------:R-:W-:Y:S01]  /*7890*/  HADD2.F32 R98, -RZ, R97.H1_H1 ;  /* 0x30000061ff627230 */ /* 0x000fe20000004100 */
[----:B------:R-:W-:Y:S01]  /*78a0*/  F2FP.F16.E4M3.UNPACK_B R168, R94.H1 ;  /* 0x0000005effa8723e */ /* 0x000fe200030006ff */
[----:B------:R-:W-:Y:S02]  /*78b0*/  HADD2.F32 R94, -RZ, R96.H1_H1 ;  /* 0x30000060ff5e7230 */ /* 0x000fe40000004100 */
[C---:B------:R-:W-:Y:S01]  /*78c0*/  FFMA R72, R91.reuse, R92, R72 ;  /* 0x0000005c5b487223 */ /* 0x040fe20000000048 */
[--C-:B------:R-:W-:Y:S01]  /*78d0*/  HADD2.F32 R96, -RZ, R104.reuse.H1_H1 ;  /* 0x30000068ff607230 */ /* 0x100fe20000004100 */
[----:B------:R-:W-:Y:S01]  /*78e0*/  F2FP.F16.E4M3.UNPACK_B R99, R105.H1 ;  /* 0x00000069ff63723e */ /* 0x000fe200030006ff */
[----:B------:R-:W-:Y:S01]  /*78f0*/  HADD2.F32 R158, -RZ, R157.H1_H1 ;  /* 0x3000009dff9e7230 */ /* 0x000fe20000004100 */
[-C--:B------:R-:W-:Y:S01]  /*7900*/  F2FP.F16.E4M3.UNPACK_B R161, R93.reuse ;  /* 0x0000005dffa1723e */ /* 0x080fe200020006ff */
[----:B------:R-:W-:Y:S01]  /*7910*/  HADD2.F32 R160, -RZ, R159.H1_H1 ;  /* 0x3000009fffa07230 */ /* 0x000fe20000004100 */
[----:B------:R-:W-:Y:S01]  /*7920*/  F2FP.F16.E4M3.UNPACK_B R163, R93.H1 ;  /* 0x0000005dffa3723e */ /* 0x000fe200030006ff */
[----:B------:R-:W-:Y:S01]  /*7930*/  HADD2.F32 R93, -RZ, R104.H0_H0 ;  /* 0x20000068ff5d7230 */ /* 0x000fe20000004100 */
[-C--:B------:R-:W-:Y:S01]  /*7940*/  F2FP.F16.E4M3.UNPACK_B R101, R106.reuse ;  /* 0x0000006aff65723e */ /* 0x080fe200020006ff */
[----:B------:R-:W-:Y:S01]  /*7950*/  HADD2.F32 R100, -RZ, R99.H1_H1 ;  /* 0x30000063ff647230 */ /* 0x000fe20000004100 */
[-C--:B------:R-:W-:Y:S01]  /*7960*/  F2FP.F16.E4M3.UNPACK_B R167, R95.reuse ;  /* 0x0000005fffa7723e */ /* 0x080fe200020006ff */
[----:B------:R-:W-:Y:S01]  /*7970*/  HADD2.F32 R162, -RZ, R161.H1_H1 ;  /* 0x300000a1ffa27230 */ /* 0x000fe20000004100 */
[----:B------:R-:W-:Y:S01]  /*7980*/  F2FP.F16.E4M3.UNPACK_B R169, R95.H1 ;  /* 0x0000005fffa9723e */ /* 0x000fe200030006ff */
[----:B------:R-:W-:Y:S01]  /*7990*/  HADD2.F32 R95, -RZ, R97.H0_H0 ;  /* 0x20000061ff5f7230 */ /* 0x000fe20000004100 */
[----:B------:R-:W-:Y:S01]  /*79a0*/  F2FP.F16.E4M3.UNPACK_B R103, R106.H1 ;  /* 0x0000006aff67723e */ /* 0x000fe200030006ff */
[----:B------:R-:W-:Y:S02]  /*79b0*/  HADD2.F32 R97, -RZ, R99.H0_H0 ;  /* 0x20000063ff617230 */ /* 0x000fe40000004100 */
[C---:B------:R-:W-:Y:S01]  /*79c0*/  FFMA R73, R91.reuse, R94, R73 ;  /* 0x0000005e5b497223 */ /* 0x040fe20000000049 */
[--C-:B------:R-:W-:Y:S02]  /*79d0*/  HADD2.F32 R99, -RZ, R101.reuse.H0_H0 ;  /* 0x20000065ff637230 */ /* 0x100fe40000004100 */
[C---:B------:R-:W-:Y:S01]  /*79e0*/  FFMA R74, R91.reuse, R93, R74 ;  /* 0x0000005d5b4a7223 */ /* 0x040fe2000000004a */
[----:B------:R-:W-:Y:S01]  /*79f0*/  HADD2.F32 R102, -RZ, R101.H1_H1 ;  /* 0x30000065ff667230 */ /* 0x000fe20000004100 */
[-C--:B------:R-:W-:Y:S01]  /*7a00*/  F2FP.F16.E4M3.UNPACK_B R105, R107.reuse ;  /* 0x0000006bff69723e */ /* 0x080fe200020006ff */
[--C-:B------:R-:W-:Y:S01]  /*7a10*/  HADD2.F32 R101, -RZ, R103.reuse.H0_H0 ;  /* 0x20000067ff657230 */ /* 0x100fe20000004100 */
[----:B------:R-:W-:Y:S01]  /*7a20*/  F2FP.F16.E4M3.UNPACK_B R107, R107.H1 ;  /* 0x0000006bff6b723e */ /* 0x000fe200030006ff */
        /* <DEDUP_REMOVED lines=16> */
[----:B------:R-:W-:Y:S02]  /*7b30*/  HADD2.F32 R112, -RZ, R120.H1_H1 ;  /* 0x30000078ff707230 */ /* 0x000fe40000004100 */
[C---:B------:R-:W-:Y:S01]  /*7b40*/  FFMA R75, R91.reuse, R96, R75 ;  /* 0x000000605b4b7223 */ /* 0x040fe2000000004b */
[C---:B------:R-:W-:Y:S01]  /*7b50*/  FFMA R76, R91.reuse, R95, R76 ;  /* 0x0000005f5b4c7223 */ /* 0x040fe2000000004c */
[----:B------:R-:W-:Y:S01]  /*7b60*/  F2FP.F16.E4M3.UNPACK_B R125, R136 ;  /* 0x00000088ff7d723e */ /* 0x000fe200020006ff */
[--C-:B------:R-:W-:Y:S02]  /*7b70*/  HADD2.F32 R111, -RZ, R113.reuse.H0_H0 ;  /* 0x20000071ff6f7230 */ /* 0x100fe40000004100 */
[----:B------:R-:W-:Y:S01]  /*7b80*/  FFMA R77, R91, R98, R77 ;  /* 0x000000625b4d7223 */ /* 0x000fe2000000004d */
[----:B------:R-:W-:Y:S01]  /*7b90*/  F2FP.SATFINITE.E4M3.F32.PACK_AB_MERGE_C R180, R75, R74, RZ ;  /* 0x0000004a4bb4723e */ /* 0x000fe200048070ff */
[----:B------:R-:W-:Y:S02]  /*7ba0*/  HADD2.F32 R114, -RZ, R113.H1_H1 ;  /* 0x30000071ff727230 */ /* 0x000fe40000004100 */
[----:B------:R-:W-:Y:S01]  /*7bb0*/  FMUL R78, R89, R78 ;  /* 0x0000004e594e7220 */ /* 0x000fe20000400000 */
[----:B------:R-:W-:Y:S01]  /*7bc0*/  HADD2.F32 R118, -RZ, R117.H1_H1 ;  /* 0x30000075ff767230 */ /* 0x000fe20000004100 */
[----:B------:R-:W-:Y:S01]  /*7bd0*/  F2FP.SATFINITE.E4M3.F32.PACK_AB_MERGE_C R180, R73, R72, R180 ;  /* 0x0000004849b4723e */ /* 0x000fe200048070b4 */
[----:B------:R-:W-:Y:S02]  /*7be0*/  HADD2.F32 R122, -RZ, R121.H1_H1 ;  /* 0x30000079ff7a7230 */ /* 0x000fe40000004100 */
[----:B------:R-:W-:Y:S01]  /*7bf0*/  FFMA R78, R91, R97, R78 ;  /* 0x000000615b4e7223 */ /* 0x000fe2000000004e */
[----:B------:R-:W-:Y:S02]  /*7c00*/  HADD2.F32 R126, -RZ, R125.H1_H1 ;  /* 0x3000007dff7e7230 */ /* 0x000fe40000004100 */
[C---:B------:R-:W-:Y:S01]  /*7c10*/  FMUL R79, R89.reuse, R79 ;  /* 0x0000004f594f7220 */ /* 0x040fe20000400000 */
[----:B------:R-:W-:Y:S02]  /*7c20*/  HADD2.F32 R166, -RZ, R165.H1_H1 ;  /* 0x300000a5ffa67230 */ /* 0x000fe40000004100 */
[----:B------:R-:W-:Y:S01]  /*7c30*/  FMUL R82, R89, R82 ;  /* 0x0000005259527220 */ /* 0x000fe20000400000 */
[--C-:B------:R-:W-:Y:S02]  /*7c40*/  HADD2.F32 R93, -RZ, R167.reuse.H0_H0 ;  /* 0x200000a7ff5d7230 */ /* 0x100fe40000004100 */
[C---:B------:R-:W-:Y:S01]  /*7c50*/  FFMA R79, R91.reuse, R100, R79 ;  /* 0x000000645b4f7223 */ /* 0x040fe2000000004f */
[----:B------:R-:W-:Y:S01]  /*7c60*/  F2FP.F16.E4M3.UNPACK_B R127, R136.H1 ;  /* 0x00000088ff7f723e */ /* 0x000fe200030006ff */
[C---:B------:R-:W-:Y:S01]  /*7c70*/  FFMA R80, R91.reuse, R99, R80 ;  /* 0x000000635b507223 */ /* 0x040fe20000000050 */
[C---:B------:R-:W-:Y:S01]  /*7c80*/  FFMA R81, R91.reuse, R102, R81 ;  /* 0x000000665b517223 */ /* 0x040fe20000000051 */
[----:B------:R-:W-:Y:S01]  /*7c90*/  F2FP.F16.E4M3.UNPACK_B R129, R137 ;  /* 0x00000089ff81723e */ /* 0x000fe200020006ff */
[----:B------:R-:W-:Y:S01]  /*7ca0*/  FFMA R82, R91, R101, R82 ;  /* 0x000000655b527223 */ /* 0x000fe20000000052 */
[----:B------:R-:W-:Y:S01]  /*7cb0*/  F2FP.SATFINITE.E4M3.F32.PACK_AB_MERGE_C R181, R79, R78, RZ ;  /* 0x0000004e4fb5723e */ /* 0x000fe200048070ff */
[----:B------:R-:W-:Y:S02]  /*7cc0*/  HADD2.F32 R92, -RZ, R167.H1_H1 ;  /* 0x300000a7ff5c7230 */ /* 0x000fe40000004100 */
[----:B------:R-:W-:Y:S01]  /*7cd0*/  FMUL R83, R89, R83 ;  /* 0x0000005359537220 */ /* 0x000fe20000400000 */
[----:B------:R-:W-:Y:S01]  /*7ce0*/  HADD2.F32 R130, -RZ, R129.H1_H1 ;  /* 0x30000081ff827230 */ /* 0x000fe20000004100 */
[----:B------:R-:W-:Y:S01]  /*7cf0*/  F2FP.SATFINITE.E4M3.F32.PACK_AB_MERGE_C R181, R77, R76, R181 ;  /* 0x0000004c4db5723e */ /* 0x000fe200048070b5 */
[----:B------:R-:W-:Y:S01]  /*7d00*/  FMUL R20, R89, R86 ;  /* 0x0000005659147220 */ /* 0x000fe20000400000 */
[C---:B------:R-:W-:Y:S01]  /*7d10*/  FFMA R83, R91.reuse, R104, R83 ;  /* 0x000000685b537223 */ /* 0x040fe20000000053 */
[C---:B------:R-:W-:Y:S01]  /*7d20*/  FFMA R0, R91.reuse, R103, R0 ;  /* 0x000000675b007223 */ /* 0x040fe20000000000 */
[C---:B------:R-:W-:Y:S01]  /*7d30*/  FFMA R3, R91.reuse, R106, R3 ;  /* 0x0000006a5b037223 */ /* 0x040fe20000000003 */
[----:B------:R-:W-:Y:S01]  /*7d40*/  F2FP.F16.E4M3.UNPACK_B R131, R137.H1 ;  /* 0x00000089ff83723e */ /* 0x000fe200030006ff */
[----:B------:R-:W-:Y:S01]  /*7d50*/  FFMA R20, R91, R105, R20 ;  /* 0x000000695b147223 */ /* 0x000fe20000000014 */
[----:B------:R-:W-:Y:S01]  /*7d60*/  F2FP.SATFINITE.E4M3.F32.PACK_AB_MERGE_C R182, R83, R82, RZ ;  /* 0x0000005253b6723e */ /* 0x000fe200048070ff */
[C---:B------:R-:W-:Y:S01]  /*7d70*/  FMUL R21, R89.reuse, R87 ;  /* 0x0000005759157220 */ /* 0x040fe20000400000 */
[C---:B------:R-:W-:Y:S01]  /*7d80*/  FMUL R58, R89.reuse, R58 ;  /* 0x0000003a593a7220 */ /* 0x040fe20000400000 */
[----:B------:R-:W-:Y:S01]  /*7d90*/  FMUL R59, R89, R59 ;  /* 0x0000003b593b7220 */ /* 0x000fe20000400000 */
[----:B------:R-:W-:Y:S01]  /*7da0*/  F2FP.F16.E4M3.UNPACK_B R133, R138 ;  /* 0x0000008aff85723e */ /* 0x000fe200020006ff */
[--C-:B------:R-:W-:Y:S01]  /*7db0*/  HADD2.F32 R113, -RZ, R115.reuse.H0_H0 ;  /* 0x20000073ff717230 */ /* 0x100fe20000004100 */
[----:B------:R-:W-:Y:S01]  /*7dc0*/  F2FP.SATFINITE.E4M3.F32.PACK_AB_MERGE_C R182, R81, R80, R182 ;  /* 0x0000005051b6723e */ /* 0x000fe200048070b6 */
[C---:B------:R-:W-:Y:S01]  /*7dd0*/  FFMA R21, R91.reuse, R108, R21 ;  /* 0x0000006c5b157223 */ /* 0x040fe20000000015 */
[C---:B------:R-:W-:Y:S01]  /*7de0*/  FFMA R22, R91.reuse, R107, R22 ;  /* 0x0000006b5b167223 */ /* 0x040fe20000000016 */
[----:B------:R-:W-:Y:S02]  /*7df0*/  HADD2.F32 R116, -RZ, R115.H1_H1 ;  /* 0x30000073ff747230 */ /* 0x000fe40000004100 */
[C---:B------:R-:W-:Y:S01]  /*7e00*/  FFMA R23, R91.reuse, R110, R23 ;  /* 0x0000006e5b177223 */ /* 0x040fe20000000017 */
[----:B------:R-:W-:Y:S01]  /*7e10*/  FFMA R58, R91, R109, R58 ;  /* 0x0000006d5b3a7223 */ /* 0x000fe2000000003a */
[----:B------:R-:W-:Y:S01]  /*7e20*/  F2FP.F16.E4M3.UNPACK_B R135, R138.H1 ;  /* 0x0000008aff87723e */ /* 0x000fe200030006ff */
[----:B------:R-:W-:Y:S01]  /*7e30*/  HADD2.F32 R115, -RZ, R117.H0_H0 ;  /* 0x20000075ff737230 */ /* 0x000fe20000004100 */
[----:B------:R-:W-:Y:S01]  /*7e40*/  F2FP.SATFINITE.E4M3.F32.PACK_AB_MERGE_C R183, R21, R20, RZ ;  /* 0x0000001415b7723e */ /* 0x000fe200048070ff */
[C---:B------:R-:W-:Y:S01]  /*7e50*/  FFMA R59, R91.reuse, R112, R59 ;  /* 0x000000705b3b7223 */ /* 0x040fe2000000003b */
[----:B------:R-:W-:Y:S01]  /*7e60*/  FFMA R56, R91, R111, R56 ;  /* 0x0000006f5b387223 */ /* 0x000fe20000000038 */
[----:B------:R-:W-:Y:S01]  /*7e70*/  HADD2.F32 R117, -RZ, R119.H0_H0 ;  /* 0x20000077ff757230 */ /* 0x000fe20000004100 */
[----:B------:R-:W-:Y:S01]  /*7e80*/  F2FP.SATFINITE.E4M3.F32.PACK_AB_MERGE_C R183, R3, R0, R183 ;  /* 0x0000000003b7723e */ /* 0x000fe200048070b7 */
[----:B------:R-:W-:Y:S01]  /*7e90*/  FFMA R57, R91, R114, R57 ;  /* 0x000000725b397223 */ /* 0x000fe20000000039 */
[----:B------:R-:W-:Y:S01]  /*7ea0*/  F2FP.SATFINITE.E4M3.F32.PACK_AB_MERGE_C R184, R59, R58, RZ ;  /* 0x0000003a3bb8723e */ /* 0x000fe200048070ff */
[----:B------:R-:W-:Y:S02]  /*7eb0*/  HADD2.F32 R134, -RZ, R133.H1_H1 ;  /* 0x30000085ff867230 */ /* 0x000fe40000004100 */
[----:B------:R-:W-:Y:S01]  /*7ec0*/  FMUL R62, R89, R62 ;  /* 0x0000003e593e7220 */ /* 0x000fe20000400000 */
[----:B------:R1:W-:Y:S01]  /*7ed0*/  STS.128 [R179+UR44+0x2b00], R180 ;  /* 0x002b00b4b3007988 */ /* 0x0003e20008000c2c */
[----:B------:R-:W-:Y:S01]  /*7ee0*/  F2FP.SATFINITE.E4M3.F32.PACK_AB_MERGE_C R184, R23, R22, R184 ;  /* 0x0000001617b8723e */ /* 0x000fe200048070b8 */
[----:B------:R-:W-:Y:S01]  /*7ef0*/  FMUL R63, R89, R63 ;  /* 0x0000003f593f7220 */ /* 0x000fe20000400000 */
[----:B------:R-:W-:Y:S01]  /*7f00*/  FFMA R62, R91, R113, R62 ;  /* 0x000000715b3e7223 */ /* 0x000fe2000000003e */
[----:B------:R-:W-:Y:S02]  /*7f10*/  HADD2.F32 R120, -RZ, R119.H1_H1 ;  /* 0x30000077ff787230 */ /* 0x000fe40000004100 */
[----:B------:R-:W-:Y:S01]  /*7f20*/  FMUL R66, R89, R66 ;  /* 0x0000004259427220 */ /* 0x000fe20000400000 */
[----:B------:R-:W-:Y:S02]  /*7f30*/  HADD2.F32 R119, -RZ, R121.H0_H0 ;  /* 0x20000079ff777230 */ /* 0x000fe40000004100 */
[C---:B------:R-:W-:Y:S01]  /*7f40*/  FFMA R63, R91.reuse, R116, R63 ;  /* 0x000000745b3f7223 */ /* 0x040fe2000000003f */
[C---:B------:R-:W-:Y:S01]  /*7f50*/  FFMA R60, R91.reuse, R115, R60 ;  /* 0x000000735b3c7223 */ /* 0x040fe2000000003c */
[----:B------:R-:W-:Y:S01]  /*7f60*/  FFMA R61, R91, R118, R61 ;  /* 0x000000765b3d7223 */ /* 0x000fe2000000003d */
[----:B------:R-:W-:Y:S01]  /*7f70*/  F2FP.F16.E4M3.UNPACK_B R137, R139 ;  /* 0x0000008bff89723e */ /* 0x000fe200020006ff */
[--C-:B------:R-:W-:Y:S01]  /*7f80*/  HADD2.F32 R121, -RZ, R123.reuse.H0_H0 ;  /* 0x2000007bff797230 */ /* 0x100fe20000004100 */
[----:B------:R-:W-:Y:S01]  /*7f90*/  F2FP.SATFINITE.E4M3.F32.PACK_AB_MERGE_C R185, R63, R62, RZ ;  /* 0x0000003e3fb9723e */ /* 0x000fe200048070ff */
[----:B------:R-:W-:Y:S01]  /*7fa0*/  FFMA R66, R91, R117, R66 ;  /* 0x000000755b427223 */ /* 0x000fe20000000042 */
[----:B------:R-:W-:Y:S01]  /*7fb0*/  FMUL R67, R89, R67 ;  /* 0x0000004359437220 */ /* 0x000fe20000400000 */
[----:B------:R-:W-:Y:S01]  /*7fc0*/  HADD2.F32 R124, -RZ, R123.H1_H1 ;  /* 0x3000007bff7c7230 */ /* 0x000fe20000004100 */
[----:B------:R-:W-:Y:S01]  /*7fd0*/  F2FP.SATFINITE.E4M3.F32.PACK_AB_MERGE_C R185, R57, R56, R185 ;  /* 0x0000003839b9723e */ /* 0x000fe200048070b9 */
[----:B------:R-:W-:Y:S02]  /*7fe0*/  HADD2.F32 R123, -RZ, R125.H0_H0 ;  /* 0x2000007dff7b7230 */ /* 0x000fe40000004100 */
[C---:B------:R-:W-:Y:S01]  /*7ff0*/  FFMA R67, R91.reuse, R120, R67 ;  /* 0x000000785b437223 */ /* 0x040fe20000000043 */
[C---:B------:R-:W-:Y:S01]  /*8000*/  FFMA R64, R91.reuse, R119, R64 ;  /* 0x000000775b407223 */ /* 0x040fe20000000040 */
[----:B------:R-:W-:Y:S01]  /*8010*/  FFMA R65, R91, R122, R65 ;  /* 0x0000007a5b417223 */ /* 0x000fe20000000041 */
[----:B------:R-:W-:Y:S02]  /*8020*/  HADD2.F32 R138, -RZ, R137.H1_H1 ;  /* 0x30000089ff8a7230 */ /* 0x000fe40000004100 */
[C---:B------:R-:W-:Y:S01]  /*8030*/  FMUL R70, R89.reuse, R70 ;  /* 0x0000004659467220 */ /* 0x040fe20000400000 */
[----:B------:R-:W-:Y:S01]  /*8040*/  F2FP.F16.E4M3.UNPACK_B R139, R139.H1 ;  /* 0x0000008bff8b723e */ /* 0x000fe200030006ff */
[----:B------:R-:W-:Y:S01]  /*8050*/  FMUL R71, R89, R71 ;  /* 0x0000004759477220 */ /* 0x000fe20000400000 */
[--C-:B------:R-:W-:Y:S01]  /*8060*/  HADD2.F32 R125, -RZ, R127.reuse.H0_H0 ;  /* 0x2000007fff7d7230 */ /* 0x100fe20000004100 */
[----:B------:R-:W-:Y:S01]  /*8070*/  F2FP.SATFINITE.E4M3.F32.PACK_AB_MERGE_C R186, R67, R66, RZ ;  /* 0x0000004243ba723e */ /* 0x000fe200048070ff */
[C---:B------:R-:W-:Y:S01]  /*8080*/  FFMA R70, R91.reuse, R121, R70 ;  /* 0x000000795b467223 */ /* 0x040fe20000000046 */
[C---:B------:R-:W-:Y:S01]  /*8090*/  FFMA R71, R91.reuse, R124, R71 ;  /* 0x0000007c5b477223 */ /* 0x040fe20000000047 */
[----:B------:R-:W-:Y:S01]  /*80a0*/  FFMA R40, R91, R123, R40 ;  /* 0x0000007b5b287223 */ /* 0x000fe20000000028 */
[----:B------:R-:W-:Y:S01]  /*80b0*/  F2FP.F16.E4M3.UNPACK_B R141, R152 ;  /* 0x00000098ff8d723e */ /* 0x000fe200020006ff */
[----:B------:R-:W-:Y:S01]  /*80c0*/  HADD2.F32 R128, -RZ, R127.H1_H1 ;  /* 0x3000007fff807230 */ /* 0x000fe20000004100 */
[----:B------:R-:W-:Y:S01]  /*80d0*/  F2FP.SATFINITE.E4M3.F32.PACK_AB_MERGE_C R186, R61, R60, R186 ;  /* 0x0000003c3dba723e */ /* 0x000fe200048070ba */
[----:B------:R-:W-:Y:S01]  /*80e0*/  FFMA R41, R91, R126, R41 ;  /* 0x0000007e5b297223 */ /* 0x000fe20000000029 */
[----:B------:R-:W-:Y:S01]  /*80f0*/  F2FP.SATFINITE.E4M3.F32.PACK_AB_MERGE_C R187, R71, R70, RZ ;  /* 0x0000004647bb723e */ /* 0x000fe200048070ff */
[----:B------:R-:W-:Y:S02]  /*8100*/  HADD2.F32 R127, -RZ, R129.H0_H0 ;  /* 0x20000081ff7f7230 */ /* 0x000fe40000004100 */
[----:B------:R-:W-:Y:S01]  /*8110*/  FMUL R42, R89, R42 ;  /* 0x0000002a592a7220 */ /* 0x000fe20000400000 */
[----:B------:R-:W-:Y:S01]  /*8120*/  HADD2.F32 R142, -RZ, R141.H1_H1 ;  /* 0x3000008dff8e7230 */ /* 0x000fe20000004100 */
[----:B------:R-:W-:Y:S01]  /*8130*/  F2FP.SATFINITE.E4M3.F32.PACK_AB_MERGE_C R187, R65, R64, R187 ;  /* 0x0000004041bb723e */ /* 0x000fe200048070bb */
[----:B------:R-:W-:Y:S01]  /*8140*/  FMUL R43, R89, R43 ;  /* 0x0000002b592b7220 */ /* 0x000fe20000400000 */
[--C-:B------:R-:W-:Y:S02]  /*8150*/  HADD2.F32 R129, -RZ, R131.reuse.H0_H0 ;  /* 0x20000083ff817230 */ /* 0x100fe40000004100 */
[----:B------:R-:W-:Y:S01]  /*8160*/  FFMA R42, R91, R125, R42 ;  /* 0x0000007d5b2a7223 */ /* 0x000fe2000000002a */
[----:B------:R-:W-:Y:S01]  /*8170*/  FMUL R46, R89, R46 ;  /* 0x0000002e592e7220 */ /* 0x000fe20000400000 */
[----:B------:R-:W-:Y:S01]  /*8180*/  HADD2.F32 R132, -RZ, R131.H1_H1 ;  /* 0x30000083ff847230 */ /* 0x000fe20000004100 */
[----:B------:R1:W-:Y:S01]  /*8190*/  STS.128 [R179+UR44+0x3300], R184 ;  /* 0x003300b8b3007988 */ /* 0x0003e20008000c2c */
[----:B------:R-:W-:Y:S02]  /*81a0*/  HADD2.F32 R131, -RZ, R133.H0_H0 ;  /* 0x20000085ff837230 */ /* 0x000fe40000004100 */
[C---:B------:R-:W-:Y:S01]  /*81b0*/  FFMA R43, R91.reuse, R128, R43 ;  /* 0x000000805b2b7223 */ /* 0x040fe2000000002b */
[C---:B------:R-:W-:Y:S01]  /*81c0*/  FFMA R44, R91.reuse, R127, R44 ;  /* 0x0000007f5b2c7223 */ /* 0x040fe2000000002c */
[C---:B------:R-:W-:Y:S01]  /*81d0*/  FFMA R45, R91.reuse, R130, R45 ;  /* 0x000000825b2d7223 */ /* 0x040fe2000000002d */
[----:B------:R-:W-:Y:S01]  /*81e0*/  F2FP.F16.E4M3.UNPACK_B R143, R152.H1 ;  /* 0x00000098ff8f723e */ /* 0x000fe200030006ff */
[----:B------:R-:W-:Y:S01]  /*81f0*/  FFMA R46, R91, R129, R46 ;  /* 0x000000815b2e7223 */ /* 0x000fe2000000002e */
[----:B------:R-:W-:Y:S01]  /*8200*/  F2FP.SATFINITE.E4M3.F32.PACK_AB_MERGE_C R196, R43, R42, RZ ;  /* 0x0000002a2bc4723e */ /* 0x000fe200048070ff */
[C---:B------:R-:W-:Y:S01]  /*8210*/  FMUL R47, R89.reuse, R47 ;  /* 0x0000002f592f7220 */ /* 0x040fe20000400000 */
[--C-:B------:R-:W-:Y:S02]  /*8220*/  HADD2.F32 R133, -RZ, R135.reuse.H0_H0 ;  /* 0x20000087ff857230 */ /* 0x100fe40000004100 */
[----:B------:R-:W-:Y:S01]  /*8230*/  FMUL R50, R89, R50 ;  /* 0x0000003259327220 */ /* 0x000fe20000400000 */
[----:B------:R-:W-:Y:S01]  /*8240*/  HADD2.F32 R136, -RZ, R135.H1_H1 ;  /* 0x30000087ff887230 */ /* 0x000fe20000004100 */
[----:B------:R-:W-:Y:S01]  /*8250*/  F2FP.SATFINITE.E4M3.F32.PACK_AB_MERGE_C R196, R41, R40, R196 ;  /* 0x0000002829c4723e */ /* 0x000fe200048070c4 */
[----:B------:R-:W-:Y:S02]  /*8260*/  HADD2.F32 R135, -RZ, R137.H0_H0 ;  /* 0x20000089ff877230 */ /* 0x000fe40000004100 */
[C---:B------:R-:W-:Y:S01]  /*8270*/  FFMA R47, R91.reuse, R132, R47 ;  /* 0x000000845b2f7223 */ /* 0x040fe2000000002f */
[C---:B------:R-:W-:Y:S01]  /*8280*/  FFMA R48, R91.reuse, R131, R48 ;  /* 0x000000835b307223 */ /* 0x040fe20000000030 */
[C---:B------:R-:W-:Y:S01]  /*8290*/  FFMA R49, R91.reuse, R134, R49 ;  /* 0x000000865b317223 */ /* 0x040fe20000000031 */
[----:B------:R-:W-:Y:S01]  /*82a0*/  F2FP.F16.E4M3.UNPACK_B R145, R153 ;  /* 0x00000099ff91723e */ /* 0x000fe200020006ff */
        /* <DEDUP_REMOVED lines=11> */
[----:B------:R-:W-:Y:S01]  /*8360*/  F2FP.F16.E4M3.UNPACK_B R147, R153.H1 ;  /* 0x00000099ff93723e */ /* 0x000fe200030006ff */
[----:B------:R-:W-:Y:S01]  /*8370*/  FFMA R54, R91, R137, R54 ;  /* 0x000000895b367223 */ /* 0x000fe20000000036 */
[----:B------:R-:W-:Y:S01]  /*8380*/  F2FP.SATFINITE.E4M3.F32.PACK_AB_MERGE_C R198, R51, R50, RZ ;  /* 0x0000003233c6723e */ /* 0x000fe200048070ff */
[----:B------:R-:W-:Y:S02]  /*8390*/  HADD2.F32 R146, -RZ, R145.H1_H1 ;  /* 0x30000091ff927230 */ /* 0x000fe40000004100 */
[----:B------:R-:W-:Y:S01]  /*83a0*/  FMUL R55, R89, R55 ;  /* 0x0000003759377220 */ /* 0x000fe20000400000 */
[--C-:B------:R-:W-:Y:S01]  /*83b0*/  HADD2.F32 R141, -RZ, R143.reuse.H0_H0 ;  /* 0x2000008fff8d7230 */ /* 0x100fe20000004100 */
[----:B------:R-:W-:Y:S01]  /*83c0*/  F2FP.SATFINITE.E4M3.F32.PACK_AB_MERGE_C R198, R49, R48, R198 ;  /* 0x0000003031c6723e */ /* 0x000fe200048070c6 */
[----:B------:R-:W-:Y:S01]  /*83d0*/  FMUL R26, R89, R26 ;  /* 0x0000001a591a7220 */ /* 0x000fe20000400000 */
[----:B------:R-:W-:Y:S01]  /*83e0*/  F2FP.F16.E4M3.UNPACK_B R149, R154 ;  /* 0x0000009aff95723e */ /* 0x000fe200020006ff */
[----:B------:R-:W-:Y:S02]  /*83f0*/  HADD2.F32 R144, -RZ, R143.H1_H1 ;  /* 0x3000008fff907230 */ /* 0x000fe40000004100 */
[C---:B------:R-:W-:Y:S01]  /*8400*/  FFMA R55, R91.reuse, R140, R55 ;  /* 0x0000008c5b377223 */ /* 0x040fe20000000037 */
[C---:B------:R-:W-:Y:S01]  /*8410*/  FFMA R24, R91.reuse, R139, R24 ;  /* 0x0000008b5b187223 */ /* 0x040fe20000000018 */
[C---:B------:R-:W-:Y:S01]  /*8420*/  FFMA R25, R91.reuse, R142, R25 ;  /* 0x0000008e5b197223 */ /* 0x040fe20000000019 */
[----:B------:R-:W-:Y:S02]  /*8430*/  HADD2.F32 R143, -RZ, R145.H0_H0 ;  /* 0x20000091ff8f7230 */ /* 0x000fe40000004100 */
[----:B------:R-:W-:Y:S01]  /*8440*/  FFMA R26, R91, R141, R26 ;  /* 0x0000008d5b1a7223 */ /* 0x000fe2000000001a */
[----:B------:R-:W-:Y:S01]  /*8450*/  F2FP.SATFINITE.E4M3.F32.PACK_AB_MERGE_C R199, R55, R54, RZ ;  /* 0x0000003637c7723e */ /* 0x000fe200048070ff */
[----:B------:R-:W-:Y:S02]  /*8460*/  HADD2.F32 R150, -RZ, R149.H1_H1 ;  /* 0x30000095ff967230 */ /* 0x000fe40000004100 */
[----:B------:R-:W-:Y:S01]  /*8470*/  FMUL R27, R89, R27 ;  /* 0x0000001b591b7220 */ /* 0x000fe20000400000 */
[----:B------:R-:W-:Y:S01]  /*8480*/  F2FP.F16.E4M3.UNPACK_B R151, R154.H1 ;  /* 0x0000009aff97723e */ /* 0x000fe200030006ff */
[--C-:B------:R-:W-:Y:S01]  /*8490*/  HADD2.F32 R145, -RZ, R147.reuse.H0_H0 ;  /* 0x20000093ff917230 */ /* 0x100fe20000004100 */
[----:B------:R-:W-:Y:S01]  /*84a0*/  F2FP.SATFINITE.E4M3.F32.PACK_AB_MERGE_C R199, R53, R52, R199 ;  /* 0x0000003435c7723e */ /* 0x000fe200048070c7 */
[C---:B------:R-:W-:Y:S01]  /*84b0*/  FFMA R27, R91.reuse, R144, R27 ;  /* 0x000000905b1b7223 */ /* 0x040fe2000000001b */
[C---:B------:R-:W-:Y:S01]  /*84c0*/  FFMA R28, R91.reuse, R143, R28 ;  /* 0x0000008f5b1c7223 */ /* 0x040fe2000000001c */
[----:B------:R-:W-:Y:S01]  /*84d0*/  FFMA R29, R91, R146, R29 ;  /* 0x000000925b1d7223 */ /* 0x000fe2000000001d */
[----:B------:R-:W-:Y:S01]  /*84e0*/  F2FP.F16.E4M3.UNPACK_B R153, R155 ;  /* 0x0000009bff99723e */ /* 0x000fe200020006ff */
[----:B------:R1:W-:Y:S01]  /*84f0*/  STS.128 [R179+UR44+0x3b00], R196 ;  /* 0x003b00c4b3007988 */ /* 0x0003e20008000c2c */
[----:B------:R-:W-:Y:S01]  /*8500*/  F2FP.SATFINITE.E4M3.F32.PACK_AB_MERGE_C R27, R27, R26, RZ ;  /* 0x0000001a1b1b723e */ /* 0x000fe200048070ff */
[C---:B------:R-:W-:Y:S01]  /*8510*/  FMUL R30, R89.reuse, R30 ;  /* 0x0000001e591e7220 */ /* 0x040fe20000400000 */
[----:B------:R-:W-:Y:S02]  /*8520*/  HADD2.F32 R148, -RZ, R147.H1_H1 ;  /* 0x30000093ff947230 */ /* 0x000fe40000004100 */
[----:B------:R-:W-:Y:S01]  /*8530*/  FMUL R31, R89, R31 ;  /* 0x0000001f591f7220 */ /* 0x000fe20000400000 */
[----:B------:R-:W-:Y:S01]  /*8540*/  HADD2.F32 R147, -RZ, R149.H0_H0 ;  /* 0x20000095ff937230 */ /* 0x000fe20000004100 */
[----:B------:R-:W-:Y:S01]  /*8550*/  F2FP.F16.E4M3.UNPACK_B R155, R155.H1 ;  /* 0x0000009bff9b723e */ /* 0x000fe200030006ff */
[----:B------:R-:W-:Y:S01]  /*8560*/  HADD2.F32 R149, -RZ, R151.H0_H0 ;  /* 0x20000097ff957230 */ /* 0x000fe20000004100 */
[----:B------:R-:W-:Y:S01]  /*8570*/  F2FP.SATFINITE.E4M3.F32.PACK_AB_MERGE_C R200, R25, R24, R27 ;  /* 0x0000001819c8723e */ /* 0x000fe2000480701b */
[C---:B------:R-:W-:Y:S01]  /*8580*/  FFMA R30, R91.reuse, R145, R30 ;  /* 0x000000915b1e7223 */ /* 0x040fe2000000001e */
[C---:B------:R-:W-:Y:S01]  /*8590*/  FFMA R31, R91.reuse, R148, R31 ;  /* 0x000000945b1f7223 */ /* 0x040fe2000000001f */
[C---:B------:R-:W-:Y:S01]  /*85a0*/  FFMA R32, R91.reuse, R147, R32 ;  /* 0x000000935b207223 */ /* 0x040fe20000000020 */
[----:B------:R-:W-:Y:S01]  /*85b0*/  FFMA R33, R91, R150, R33 ;  /* 0x000000965b217223 */ /* 0x000fe20000000021 */
[----:B------:R-:W-:Y:S02]  /*85c0*/  HADD2.F32 R154, -RZ, R153.H1_H1 ;  /* 0x30000099ff9a7230 */ /* 0x000fe40000004100 */
[----:B------:R-:W-:Y:S01]  /*85d0*/  FMUL R34, R89, R34 ;  /* 0x0000002259227220 */ /* 0x000fe20000400000 */
[----:B------:R-:W-:Y:S01]  /*85e0*/  HADD2.F32 R152, -RZ, R151.H1_H1 ;  /* 0x30000097ff987230 */ /* 0x000fe20000004100 */
[----:B------:R-:W-:Y:S01]  /*85f0*/  F2FP.SATFINITE.E4M3.F32.PACK_AB_MERGE_C R30, R31, R30, RZ ;  /* 0x0000001e1f1e723e */ /* 0x000fe200048070ff */
[----:B------:R-:W-:Y:S02]  /*8600*/  HADD2.F32 R151, -RZ, R153.H0_H0 ;  /* 0x20000099ff977230 */ /* 0x000fe40000004100 */
[----:B------:R-:W-:Y:S01]  /*8610*/  FFMA R34, R91, R149, R34 ;  /* 0x000000955b227223 */ /* 0x000fe20000000022 */
[----:B------:R-:W-:Y:S01]  /*8620*/  FMUL R35, R89, R35 ;  /* 0x0000002359237220 */ /* 0x000fe20000400000 */
[--C-:B------:R-:W-:Y:S01]  /*8630*/  HADD2.F32 R153, -RZ, R155.reuse.H0_H0 ;  /* 0x2000009bff997230 */ /* 0x100fe20000004100 */
[----:B------:R-:W-:Y:S01]  /*8640*/  F2FP.SATFINITE.E4M3.F32.PACK_AB_MERGE_C R201, R29, R28, R30 ;  /* 0x0000001c1dc9723e */ /* 0x000fe2000480701e */
[----:B------:R-:W-:Y:S01]  /*8650*/  FMUL R38, R89, R38 ;  /* 0x0000002659267220 */ /* 0x000fe20000400000 */
[----:B------:R-:W-:Y:S02]  /*8660*/  HADD2.F32 R156, -RZ, R155.H1_H1 ;  /* 0x3000009bff9c7230 */ /* 0x000fe40000004100 */
[C---:B------:R-:W-:Y:S01]  /*8670*/  FFMA R35, R91.reuse, R152, R35 ;  /* 0x000000985b237223 */ /* 0x040fe20000000023 */
[C---:B------:R-:W-:Y:S01]  /*8680*/  FFMA R36, R91.reuse, R151, R36 ;  /* 0x000000975b247223 */ /* 0x040fe20000000024 */
[----:B------:R-:W-:Y:S01]  /*8690*/  FFMA R37, R91, R154, R37 ;  /* 0x0000009a5b257223 */ /* 0x000fe20000000025 */
[----:B------:R-:W-:Y:S02]  /*86a0*/  HADD2.F32 R155, -RZ, R157.H0_H0 ;  /* 0x2000009dff9b7230 */ /* 0x000fe40000004100 */
[----:B------:R-:W-:Y:S01]  /*86b0*/  FMUL R39, R89, R39 ;  /* 0x0000002759277220 */ /* 0x000fe20000400000 */
[----:B------:R-:W-:Y:S02]  /*86c0*/  HADD2.F32 R157, -RZ, R159.H0_H0 ;  /* 0x2000009fff9d7230 */ /* 0x000fe40000004100 */
[----:B------:R-:W-:Y:S01]  /*86d0*/  FFMA R38, R91, R153, R38 ;  /* 0x000000995b267223 */ /* 0x000fe20000000026 */
[----:B------:R-:W-:Y:S01]  /*86e0*/  FMUL R6, R89, R6 ;  /* 0x0000000659067220 */ /* 0x000fe20000400000 */
[----:B------:R-:W-:Y:S02]  /*86f0*/  HADD2.F32 R159, -RZ, R161.H0_H0 ;  /* 0x200000a1ff9f7230 */ /* 0x000fe40000004100 */
[----:B------:R-:W-:Y:S01]  /*8700*/  FFMA R39, R91, R156, R39 ;  /* 0x0000009c5b277223 */ /* 0x000fe20000000027 */
[----:B------:R-:W-:Y:S01]  /*8710*/  FMUL R7, R89, R7 ;  /* 0x0000000759077220 */ /* 0x000fe20000400000 */
[C---:B------:R-:W-:Y:S01]  /*8720*/  FFMA R4, R91.reuse, R155, R4 ;  /* 0x0000009b5b047223 */ /* 0x040fe20000000004 */
[C---:B------:R-:W-:Y:S01]  /*8730*/  FFMA R5, R91.reuse, R158, R5 ;  /* 0x0000009e5b057223 */ /* 0x040fe20000000005 */
[--C-:B------:R-:W-:Y:S02]  /*8740*/  HADD2.F32 R161, -RZ, R163.reuse.H0_H0 ;  /* 0x200000a3ffa17230 */ /* 0x100fe40000004100 */
[----:B------:R-:W-:Y:S01]  /*8750*/  FFMA R6, R91, R157, R6 ;  /* 0x0000009d5b067223 */ /* 0x000fe20000000006 */
[----:B------:R-:W-:Y:S02]  /*8760*/  HADD2.F32 R164, -RZ, R163.H1_H1 ;  /* 0x300000a3ffa47230 */ /* 0x000fe40000004100 */
        /* <DEDUP_REMOVED lines=22> */
[C---:B------:R-:W-:Y:S01]  /*88d0*/  FFMA R18, R91.reuse, R167, R18 ;  /* 0x000000a75b127223 */ /* 0x040fe20000000012 */
[----:B------:R-:W-:Y:S01]  /*88e0*/  FFMA R19, R91, R94, R19 ;  /* 0x0000005e5b137223 */ /* 0x000fe20000000013 */
[----:B------:R-:W-:Y:S01]  /*88f0*/  F2FP.SATFINITE.E4M3.F32.PACK_AB_MERGE_C R6, R7, R6, RZ ;  /* 0x000000060706723e */ /* 0x000fe200048070ff */
[----:B------:R-:W-:Y:S01]  /*8900*/  BSSY.RECONVERGENT B0, `(.L_x_129) ;  /* 0x0000036000007945 */ /* 0x000fe20003800200 */
[----:B------:R-:W-:Y:S02]  /*8910*/  F2FP.SATFINITE.E4M3.F32.PACK_AB_MERGE_C R34, R35, R34, RZ ;  /* 0x000000222322723e */ /* 0x000fe400048070ff */
[----:B------:R-:W-:Y:S02]  /*8920*/  F2FP.SATFINITE.E4M3.F32.PACK_AB_MERGE_C R38, R39, R38, RZ ;  /* 0x000000262726723e */ /* 0x000fe400048070ff */
[----:B------:R-:W-:Y:S02]  /*8930*/  F2FP.SATFINITE.E4M3.F32.PACK_AB_MERGE_C R10, R11, R10, RZ ;  /* 0x0000000a0b0a723e */ /* 0x000fe400048070ff */
[----:B------:R-:W-:Y:S02]  /*8940*/  F2FP.SATFINITE.E4M3.F32.PACK_AB_MERGE_C R14, R15, R14, RZ ;  /* 0x0000000e0f0e723e */ /* 0x000fe400048070ff */
[----:B------:R-:W-:Y:S02]  /*8950*/  F2FP.SATFINITE.E4M3.F32.PACK_AB_MERGE_C R7, R19, R18, RZ ;  /* 0x000000121307723e */ /* 0x000fe400048070ff */
[----:B------:R-:W-:Y:S02]  /*8960*/  F2FP.SATFINITE.E4M3.F32.PACK_AB_MERGE_C R4, R5, R4, R6 ;  /* 0x000000040504723e */ /* 0x000fe40004807006 */
[----:B------:R-:W-:Y:S02]  /*8970*/  F2FP.SATFINITE.E4M3.F32.PACK_AB_MERGE_C R202, R33, R32, R34 ;  /* 0x0000002021ca723e */ /* 0x000fe40004807022 */
[----:B------:R-:W-:Y:S02]  /*8980*/  F2FP.SATFINITE.E4M3.F32.PACK_AB_MERGE_C R203, R37, R36, R38 ;  /* 0x0000002425cb723e */ /* 0x000fe40004807026 */
[----:B------:R-:W-:Y:S02]  /*8990*/  F2FP.SATFINITE.E4M3.F32.PACK_AB_MERGE_C R5, R9, R8, R10 ;  /* 0x000000080905723e */ /* 0x000fe4000480700a */
[----:B------:R-:W-:Y:S01]  /*89a0*/  F2FP.SATFINITE.E4M3.F32.PACK_AB_MERGE_C R6, R13, R12, R14 ;  /* 0x0000000c0d06723e */ /* 0x000fe2000480700e */
[----:B------:R1:W-:Y:S01]  /*89b0*/  STS.128 [R179+UR44+0x4300], R200 ;  /* 0x004300c8b3007988 */ /* 0x0003e20008000c2c */
[----:B------:R-:W-:Y:S02]  /*89c0*/  F2FP.SATFINITE.E4M3.F32.PACK_AB_MERGE_C R7, R17, R16, R7 ;  /* 0x000000101107723e */ /* 0x000fe40004807007 */
[----:B------:R-:W-:Y:S05]  /*89d0*/  IADD3 R88, PT, PT, R88, 0x1, RZ ;  /* 0x0000000158587810 */ /* 0x000fea0007ffe0ff */
[----:B------:R1:W-:Y:S01]  /*89e0*/  STS.128 [R179+UR44+0x4b00], R4 ;  /* 0x004b0004b3007988 */ /* 0x0003e20008000c2c */
[----:B------:R-:W-:Y:S01]  /*89f0*/  @!PT LDS RZ, [RZ] ;  /* 0x00000000fffff984 */ /* 0x000fe20000000800 */
[----:B------:R-:W-:Y:S01]  /*8a00*/  @!PT LDS RZ, [RZ] ;  /* 0x00000000fffff984 */ /* 0x000fe20000000800 */
[----:B------:R-:W-:Y:S01]  /*8a10*/  @!PT LDS RZ, [RZ] ;  /* 0x00000000fffff984 */ /* 0x000fe20000000800 */
[----:B------:R-:W-:Y:S01]  /*8a20*/  @!PT LDS RZ, [RZ] ;  /* 0x00000000fffff984 */ /* 0x000fe20000000800 */
[----:B------:R3:W-:Y:S07]  /*8a30*/  MEMBAR.ALL.CTA ;  /* 0x0000000000007992 */ /* 0x0007ee0000008000 */
[----:B---3--:R-:W3:Y:S02]  /*8a40*/  FENCE.VIEW.ASYNC.S ;  /* 0x00000000000073c6 */ /* 0x008ee40000000000 */
[----:B---3--:R-:W-:Y:S06]  /*8a50*/  BAR.SYNC.DEFER_BLOCKING 0x1, 0x80 ;  /* 0x0042000000007b1d */ /* 0x008fec0000010000 */
[----:B------:R-:W-:Y:S05]  /*8a60*/  @P0 BRA `(.L_x_130) ;  /* 0x00000000007c0947 */ /* 0x000fea0003800000 */
[----:B------:R-:W-:Y:S02]  /*8a70*/  UIADD3 UR5, UPT, UPT, UR44, 0x2b00, URZ ;  /* 0x00002b002c057890 */ /* 0x000fe4000fffe0ff */
[----:B------:R-:W-:Y:S02]  /*8a80*/  UIADD3 UR4, UP0, UPT, UR62, 0x680, URZ ;  /* 0x000006803e047890 */ /* 0x000fe4000ff1e0ff */
[----:B------:R-:W-:Y:S02]  /*8a90*/  UIMAD UR9, UR46, 0xa0, URZ ;  /* 0x000000a02e0978a4 */ /* 0x000fe4000f8e02ff */
[----:B------:R-:W-:Y:S01]  /*8aa0*/  MOV R194, UR5 ;  /* 0x0000000500c27c02 */ /* 0x000fe20008000f00 */
[----:B------:R-:W-:Y:S02]  /*8ab0*/  USHF.L.U32 UR10, UR45, 0x6, URZ ;  /* 0x000000062d0a7899 */ /* 0x000fe400080006ff */
[----:B------:R-:W-:Y:S01]  /*8ac0*/  UIADD3.X UR5, UPT, UPT, URZ, UR63, URZ, UP0, !UPT ;  /* 0x0000003fff057290 */ /* 0x000fe200087fe4ff */
[----:B------:R-:W-:Y:S01]  /*8ad0*/  R2UR UR8, R194 ;  /* 0x00000000c20872ca */ /* 0x000fe200000e0000 */
[----:B------:R-:W-:Y:S01]  /*8ae0*/  UMOV UR11, UR36 ;  /* 0x00000024000b7c82 */ /* 0x000fe20008000000 */
[----:B------:R-:W-:Y:S02]  /*8af0*/  UIADD3 UR24, UPT, UPT, UR44, 0x3300, URZ ;  /* 0x000033002c187890 */ /* 0x000fe4000fffe0ff */
[----:B------:R-:W-:Y:S01]  /*8b00*/  UIADD3 UR25, UPT, UPT, UR9, 0x20, URZ ;  /* 0x0000002009197890 */ /* 0x000fe2000fffe0ff */
[----:B------:R-:W-:Y:S01]  /*8b10*/  UMOV UR27, UR36 ;  /* 0x00000024001b7c82 */ /* 0x000fe20008000000 */
[----:B------:R-:W-:Y:S01]  /*8b20*/  UMOV UR26, UR10 ;  /* 0x0000000a001a7c82 */ /* 0x000fe20008000000 */
[----:B------:R-:W-:Y:S02]  /*8b30*/  UIADD3 UR16, UPT, UPT, UR44, 0x3b00, URZ ;  /* 0x00003b002c107890 */ /* 0x000fe4000fffe0ff */
[----:B------:R-:W-:Y:S01]  /*8b40*/  UIADD3 UR17, UPT, UPT, UR9, 0x40, URZ ;  /* 0x0000004009117890 */ /* 0x000fe2000fffe0ff */
[----:B------:R-:W-:Y:S03]  /*8b50*/  UMOV UR19, UR36 ;  /* 0x0000002400137c82 */ /* 0x000fe60008000000 */
[----:B------:R3:W-:Y:S01]  /*8b60*/  UTMASTG.3D [UR8], [UR4] ;  /* 0x00000008040073b5 */ /* 0x0007e20008010000 */
[----:B------:R-:W-:Y:S01]  /*8b70*/  UMOV UR18, UR10 ;  /* 0x0000000a00127c82 */ /* 0x000fe20008000000 */
[----:B------:R-:W-:Y:S02]  /*8b80*/  UIADD3 UR20, UPT, UPT, UR44, 0x4300, URZ ;  /* 0x000043002c147890 */ /* 0x000fe4000fffe0ff */
[----:B------:R-:W-:Y:S01]  /*8b90*/  UIADD3 UR21, UPT, UPT, UR9, 0x60, URZ ;  /* 0x0000006009157890 */ /* 0x000fe2000fffe0ff */
[----:B------:R-:W-:Y:S01]  /*8ba0*/  UMOV UR23, UR36 ;  /* 0x0000002400177c82 */ /* 0x000fe20008000000 */
[----:B------:R-:W-:Y:S01]  /*8bb0*/  UMOV UR22, UR10 ;  /* 0x0000000a00167c82 */ /* 0x000fe20008000000 */
[----:B------:R3:W-:Y:S01]  /*8bc0*/  UTMASTG.3D [UR24], [UR4] ;  /* 0x00000018040073b5 */ /* 0x0007e20008010000 */
[----:B------:R-:W-:Y:S02]  /*8bd0*/  UIADD3 UR12, UPT, UPT, UR44, 0x4b00, URZ ;  /* 0x00004b002c0c7890 */ /* 0x000fe4000fffe0ff */
[----:B------:R-:W-:Y:S01]  /*8be0*/  UIADD3 UR13, UPT, UPT, UR9, 0x80, URZ ;  /* 0x00000080090d7890 */ /* 0x000fe2000fffe0ff */
[----:B------:R-:W-:Y:S01]  /*8bf0*/  UMOV UR15, UR36 ;  /* 0x00000024000f7c82 */ /* 0x000fe20008000000 */
[----:B------:R-:W-:Y:S01]  /*8c00*/  UMOV UR14, UR10 ;  /* 0x0000000a000e7c82 */ /* 0x000fe20008000000 */
[----:B------:R3:W-:Y:S01]  /*8c10*/  UTMASTG.3D [UR16], [UR4] ;  /* 0x00000010040073b5 */ /* 0x0007e20008010000 */
[----:B------:R3:W-:Y:S05]  /*8c20*/  UTMASTG.3D [UR20], [UR4] ;  /* 0x00000014040073b5 */ /* 0x0007ea0008010000 */
[----:B------:R3:W-:Y:S01]  /*8c30*/  UTMASTG.3D [UR12], [UR4] ;  /* 0x0000000c040073b5 */ /* 0x0007e20008010000 */
[----:B------:R0:W-:Y:S01]  /*8c40*/  UTMACMDFLUSH ;  /* 0x00000000000079b7 */ /* 0x0001e20000000000 */
[----:B---3--:R-:W-:Y:S04]  /*8c50*/  DEPBAR.LE SB0, 0x0 ;  /* 0x000080000000791a */ /* 0x008fe80000000000 */
.L_x_130:
[----:B------:R-:W-:Y:S05]  /*8c60*/  BSYNC.RECONVERGENT B0 ;  /* 0x0000000000007941 */ /* 0x000fea0003800200 */
.L_x_129:
[----:B------:R-:W-:Y:S01]  /*8c70*/  BAR.SYNC.DEFER_BLOCKING 0x1, 0x80 ;  /* 0x0042000000007b1d */ /* 0x000fe20000010000 */
[----:B------:R-:W-:Y:S01]  /*8c80*/  ISETP.NE.AND P0, PT, R190, 0x2, PT ;  /* 0x00000002be00780c */ /* 0x000fe20003f05270 */
[----:B------:R-:W-:Y:S01]  /*8c90*/  UISETP.NE.AND UP0, UPT, UR47, URZ, UPT ;  /* 0x000000ff2f00728c */ /* 0x000fe2000bf05270 */
[----:B------:R-:W-:Y:S01]  /*8ca0*/  ISETP.NE.AND P1, PT, R88, 0x4, PT ;  /* 0x000000045800780c */ /* 0x000fe20003f25270 */
[----:B------:R-:W-:Y:S01]  /*8cb0*/  UIADD3 UR46, UPT, UPT, UR37, UR55, URZ ;  /* 0x00000037252e7290 */ /* 0x000fe2000fffe0ff */
[----:B------:R-:W-:Y:S01]  /*8cc0*/  SEL R3, RZ, 0x1, P0 ;  /* 0x00000001ff037807 */ /* 0x000fe20000000000 */
[----:B------:R-:W-:Y:S01]  /*8cd0*/  UIADD3 UR45, UPT, UPT, UR38, UR58, URZ ;  /* 0x0000003a262d7290 */ /* 0x000fe2000fffe0ff */
[----:B------:R-:W-:Y:S02]  /*8ce0*/  SEL R0, RZ, 0x1, P1 ;  /* 0x00000001ff007807 */ /* 0x000fe40000800000 */
[----:B------:R-:W-:Y:S02]  /*8cf0*/  LOP3.LUT R192, R192, R3, RZ, 0x3c, !PT ;  /* 0x00000003c0c07212 */ /* 0x000fe400078e3cff */
[----:B------:R-:W-:Y:S02]  /*8d00*/  LOP3.LUT R193, R193, R0, RZ, 0x3c, !PT ;  /* 0x00000000c1c17212 */ /* 0x000fe400078e3cff */
[----:B------:R-:W-:Y:S02]  /*8d10*/  SEL R190, R190, RZ, P0 ;  /* 0x000000ffbebe7207 */ /* 0x000fe40000000000 */
[----:B------:R-:W-:Y:S01]  /*8d20*/  SEL R88, R88, RZ, P1 ;  /* 0x000000ff58587207 */ /* 0x000fe20000800000 */
[----:B------:R-:W-:Y:S01]  /*8d30*/  UMOV UR36, UR54 ;  /* 0x0000003600247c82 */ /* 0x000fe20008000000 */
[----:B------:R-:W-:Y:S05]  /*8d40*/  BRA.U UP0, `(.L_x_131) ;  /* 0xffffffd1001c7547 */ /* 0x000fea000b83ffff */
[----:B------:R-:W-:Y:S05]  /*8d50*/  EXIT ;  /* 0x000000000000794d */ /* 0x000fea0003800000 */
.L_x_25:
[----:B---3--:R3:W4:Y:S02]  /*8d60*/  SYNCS.PHASECHK.TRANS64.TRYWAIT P0, [R0+URZ+0x260], R3 ;  /* 0x00026003000075a7 */ /* 0x00872400080011ff */
[----:B----4-:R-:W-:Y:S05]  /*8d70*/  @!P0 NANOSLEEP.SYNCS 0x989680 ;  /* 0x009896800000895d */ /* 0x010fea0003900000 */
[----:B------:R-:W4:Y:S02]  /*8d80*/  @!P0 SYNCS.PHASECHK.TRANS64 P0, [R0+URZ+0x260], R3 ;  /* 0x00026003000085a7 */ /* 0x000f2400080010ff */
[----:B----4-:R-:W-:Y:S05]  /*8d90*/  @!P0 BRA `(.L_x_25) ;  /* 0xfffffffc00f08947 */ /* 0x010fea000383ffff */
[----:B------:R-:W-:Y:S05]  /*8da0*/  BRA `(.L_x_132) ;  /* 0xffffff8c00647947 */ /* 0x000fea000383ffff */
.L_x_28:
[----:B---3--:R-:W-:Y:S07]  /*8db0*/  MOV R0, UR33 ;  /* 0x0000002100007c02 */ /* 0x008fee0008000f00 */
.L_x_133:
[----:B---3--:R3:W4:Y:S02]  /*8dc0*/  SYNCS.PHASECHK.TRANS64.TRYWAIT P0, [R0+URZ+0xe8], R3 ;  /* 0x0000e803000075a7 */ /* 0x00872400080011ff */
[----:B----4-:R-:W-:Y:S05]  /*8dd0*/  @!P0 NANOSLEEP.SYNCS 0x989680 ;  /* 0x009896800000895d */ /* 0x010fea0003900000 */
[----:B------:R-:W4:Y:S02]  /*8de0*/  @!P0 SYNCS.PHASECHK.TRANS64 P0, [R0+URZ+0xe8], R3 ;  /* 0x0000e803000085a7 */ /* 0x000f2400080010ff */
[----:B----4-:R-:W-:Y:S05]  /*8df0*/  @!P0 BRA `(.L_x_133) ;  /* 0xfffffffc00f08947 */ /* 0x010fea000383ffff */
[----:B------:R-:W-:Y:S05]  /*8e00*/  BRA `(.L_x_27) ;  /* 0xffffff8c00a47947 */ /* 0x000fea000383ffff */
.L_x_35:
[----:B-1----:R-:W-:Y:S07]  /*8e10*/  MOV R0, UR9 ;  /* 0x0000000900007c02 */ /* 0x002fee0008000f00 */
.L_x_134:
[----:B-1----:R1:W2:Y:S02]  /*8e20*/  SYNCS.PHASECHK.TRANS64.TRYWAIT P0, [R0+URZ+0xe8], R3 ;  /* 0x0000e803000075a7 */ /* 0x0022a400080011ff */
[----:B--2---:R-:W-:Y:S05]  /*8e30*/  @!P0 NANOSLEEP.SYNCS 0x989680 ;  /* 0x009896800000895d */ /* 0x004fea0003900000 */
[----:B------:R-:W2:Y:S02]  /*8e40*/  @!P0 SYNCS.PHASECHK.TRANS64 P0, [R0+URZ+0xe8], R3 ;  /* 0x0000e803000085a7 */ /* 0x000ea400080010ff */
[----:B--2---:R-:W-:Y:S05]  /*8e50*/  @!P0 BRA `(.L_x_134) ;  /* 0xfffffffc00f08947 */ /* 0x004fea000383ffff */
[----:B------:R-:W-:Y:S05]  /*8e60*/  BRA `(.L_x_34) ;  /* 0xffffff9000607947 */ /* 0x000fea000383ffff */
.L_x_40:
[----:B-1----:R1:W2:Y:S02]  /*8e70*/  SYNCS.PHASECHK.TRANS64.TRYWAIT P0, [R3+URZ+0x1f0], R0 ;  /* 0x0001f000030075a7 */ /* 0x0022a400080011ff */
[----:B--2---:R-:W-:Y:S05]  /*8e80*/  @!P0 NANOSLEEP.SYNCS 0x989680 ;  /* 0x009896800000895d */ /* 0x004fea0003900000 */
[----:B------:R-:W2:Y:S02]  /*8e90*/  @!P0 SYNCS.PHASECHK.TRANS64 P0, [R3+URZ+0x1f0], R0 ;  /* 0x0001f000030085a7 */ /* 0x000ea400080010ff */
[----:B--2---:R-:W-:Y:S05]  /*8ea0*/  @!P0 BRA `(.L_x_40) ;  /* 0xfffffffc00f08947 */ /* 0x004fea000383ffff */
[----:B------:R-:W-:Y:S05]  /*8eb0*/  BRA `(.L_x_135) ;  /* 0xffffff9400007947 */ /* 0x000fea000383ffff */
.L_x_44:
[----:B-1----:R-:W-:-:S07]  /*8ec0*/  MOV R0, UR4 ;  /* 0x0000000400007c02 */ /* 0x002fce0008000f00 */
.L_x_136:
[----:B-1----:R1:W2:Y:S02]  /*8ed0*/  SYNCS.PHASECHK.TRANS64.TRYWAIT P0, [R0+URZ], R3 ;  /* 0x00000003000075a7 */ /* 0x0022a400080011ff */
[----:B--2---:R-:W-:Y:S05]  /*8ee0*/  @!P0 NANOSLEEP.SYNCS 0x989680 ;  /* 0x009896800000895d */ /* 0x004fea0003900000 */
[----:B------:R-:W2:Y:S02]  /*8ef0*/  @!P0 SYNCS.PHASECHK.TRANS64 P0, [R0+URZ], R3 ;  /* 0x00000003000085a7 */ /* 0x000ea400080010ff */
[----:B--2---:R-:W-:Y:S05]  /*8f00*/  @!P0 BRA `(.L_x_136) ;  /* 0xfffffffc00f08947 */ /* 0x004fea000383ffff */
[----:B------:R-:W-:Y:S05]  /*8f10*/  BRA `(.L_x_137) ;  /* 0xffffff9800a47947 */ /* 0x000fea000383ffff */
.L_x_45:
[----:B------:R-:W-:-:S07]  /*8f20*/  MOV R0, UR5 ;  /* 0x0000000500007c02 */ /* 0x000fce0008000f00 */
.L_x_138:
[----:B-1----:R1:W2:Y:S02]  /*8f30*/  SYNCS.PHASECHK.TRANS64.TRYWAIT P0, [R0+URZ], R3 ;  /* 0x00000003000075a7 */ /* 0x0022a400080011ff */
[----:B--2---:R-:W-:Y:S05]  /*8f40*/  @!P0 NANOSLEEP.SYNCS 0x989680 ;  /* 0x009896800000895d */ /* 0x004fea0003900000 */
[----:B------:R-:W2:Y:S02]  /*8f50*/  @!P0 SYNCS.PHASECHK.TRANS64 P0, [R0+URZ], R3 ;  /* 0x00000003000085a7 */ /* 0x000ea400080010ff */
[----:B--2---:R-:W-:Y:S05]  /*8f60*/  @!P0 BRA `(.L_x_138) ;  /* 0xfffffffc00f08947 */ /* 0x004fea000383ffff */
[----:B------:R-:W-:Y:S05]  /*8f70*/  BRA `(.L_x_139) ;  /* 0xffffff9800b07947 */ /* 0x000fea000383ffff */
.L_x_46:
[----:B------:R-:W-:-:S07]  /*8f80*/  MOV R0, UR5 ;  /* 0x0000000500007c02 */ /* 0x000fce0008000f00 */
.L_x_140:
[----:B-1----:R1:W2:Y:S02]  /*8f90*/  SYNCS.PHASECHK.TRANS64.TRYWAIT P0, [R0+URZ], R3 ;  /* 0x00000003000075a7 */ /* 0x0022a400080011ff */
[----:B--2---:R-:W-:Y:S05]  /*8fa0*/  @!P0 NANOSLEEP.SYNCS 0x989680 ;  /* 0x009896800000895d */ /* 0x004fea0003900000 */
[----:B------:R-:W2:Y:S02]  /*8fb0*/  @!P0 SYNCS.PHASECHK.TRANS64 P0, [R0+URZ], R3 ;  /* 0x00000003000085a7 */ /* 0x000ea400080010ff */
[----:B--2---:R-:W-:Y:S05]  /*8fc0*/  @!P0 BRA `(.L_x_140) ;  /* 0xfffffffc00f08947 */ /* 0x004fea000383ffff */
[----:B------:R-:W-:Y:S05]  /*8fd0*/  BRA `(.L_x_141) ;  /* 0xffffff9800bc7947 */ /* 0x000fea000383ffff */
.L_x_47:
[----:B------:R-:W-:-:S07]  /*8fe0*/  MOV R0, UR5 ;  /* 0x0000000500007c02 */ /* 0x000fce0008000f00 */
.L_x_142:
[----:B-1----:R1:W2:Y:S02]  /*8ff0*/  SYNCS.PHASECHK.TRANS64.TRYWAIT P0, [R0+URZ], R3 ;  /* 0x00000003000075a7 */ /* 0x0022a400080011ff */
[----:B--2---:R-:W-:Y:S05]  /*9000*/  @!P0 NANOSLEEP.SYNCS 0x989680 ;  /* 0x009896800000895d */ /* 0x004fea0003900000 */
[----:B------:R-:W2:Y:S02]  /*9010*/  @!P0 SYNCS.PHASECHK.TRANS64 P0, [R0+URZ], R3 ;  /* 0x00000003000085a7 */ /* 0x000ea400080010ff */
[----:B--2---:R-:W-:Y:S05]  /*9020*/  @!P0 BRA `(.L_x_142) ;  /* 0xfffffffc00f08947 */ /* 0x004fea000383ffff */
[----:B------:R-:W-:Y:S05]  /*9030*/  BRA `(.L_x_143) ;  /* 0xffffff9800c87947 */ /* 0x000fea000383ffff */
.L_x_48:
[----:B------:R-:W-:-:S07]  /*9040*/  MOV R0, UR5 ;  /* 0x0000000500007c02 */ /* 0x000fce0008000f00 */
.L_x_144:
[----:B-1----:R1:W2:Y:S02]  /*9050*/  SYNCS.PHASECHK.TRANS64.TRYWAIT P0, [R0+URZ], R3 ;  /* 0x00000003000075a7 */ /* 0x0022a400080011ff */
[----:B--2---:R-:W-:Y:S05]  /*9060*/  @!P0 NANOSLEEP.SYNCS 0x989680 ;  /* 0x009896800000895d */ /* 0x004fea0003900000 */
[----:B------:R-:W2:Y:S02]  /*9070*/  @!P0 SYNCS.PHASECHK.TRANS64 P0, [R0+URZ], R3 ;  /* 0x00000003000085a7 */ /* 0x000ea400080010ff */
[----:B--2---:R-:W-:Y:S05]  /*9080*/  @!P0 BRA `(.L_x_144) ;  /* 0xfffffffc00f08947 */ /* 0x004fea000383ffff */
[----:B------:R-:W-:Y:S05]  /*9090*/  BRA `(.L_x_145) ;  /* 0xffffff9800d47947 */ /* 0x000fea000383ffff */
.L_x_49:
[----:B------:R-:W-:-:S07]  /*90a0*/  MOV R0, UR5 ;  /* 0x0000000500007c02 */ /* 0x000fce0008000f00 */
.L_x_146:
[----:B-1----:R1:W2:Y:S02]  /*90b0*/  SYNCS.PHASECHK.TRANS64.TRYWAIT P0, [R0+URZ], R3 ;  /* 0x00000003000075a7 */ /* 0x0022a400080011ff */
[----:B--2---:R-:W-:Y:S05]  /*90c0*/  @!P0 NANOSLEEP.SYNCS 0x989680 ;  /* 0x009896800000895d */ /* 0x004fea0003900000 */
[----:B------:R-:W2:Y:S02]  /*90d0*/  @!P0 SYNCS.PHASECHK.TRANS64 P0, [R0+URZ], R3 ;  /* 0x00000003000085a7 */ /* 0x000ea400080010ff */
[----:B--2---:R-:W-:Y:S05]  /*90e0*/  @!P0 BRA `(.L_x_146) ;  /* 0xfffffffc00f08947 */ /* 0x004fea000383ffff */
[----:B------:R-:W-:Y:S05]  /*90f0*/  BRA `(.L_x_147) ;  /* 0xffffff9800e07947 */ /* 0x000fea000383ffff */
.L_x_50:
[----:B------:R-:W-:-:S07]  /*9100*/  MOV R0, UR5 ;  /* 0x0000000500007c02 */ /* 0x000fce0008000f00 */
.L_x_148:
[----:B-1----:R1:W2:Y:S02]  /*9110*/  SYNCS.PHASECHK.TRANS64.TRYWAIT P0, [R0+URZ], R3 ;  /* 0x00000003000075a7 */ /* 0x0022a400080011ff */
[----:B--2---:R-:W-:Y:S05]  /*9120*/  @!P0 NANOSLEEP.SYNCS 0x989680 ;  /* 0x009896800000895d */ /* 0x004fea0003900000 */
[----:B------:R-:W2:Y:S02]  /*9130*/  @!P0 SYNCS.PHASECHK.TRANS64 P0, [R0+URZ], R3 ;  /* 0x00000003000085a7 */ /* 0x000ea400080010ff */
[----:B--2---:R-:W-:Y:S05]  /*9140*/  @!P0 BRA `(.L_x_148) ;  /* 0xfffffffc00f08947 */ /* 0x004fea000383ffff */
[----:B------:R-:W-:Y:S05]  /*9150*/  BRA `(.L_x_149) ;  /* 0xffffff9800ec7947 */ /* 0x000fea000383ffff */
.L_x_51:
[----:B------:R-:W-:-:S07]  /*9160*/  MOV R0, UR5 ;  /* 0x0000000500007c02 */ /* 0x000fce0008000f00 */
.L_x_150:
[----:B-1----:R1:W2:Y:S02]  /*9170*/  SYNCS.PHASECHK.TRANS64.TRYWAIT P0, [R0+URZ], R3 ;  /* 0x00000003000075a7 */ /* 0x0022a400080011ff */
[----:B--2---:R-:W-:Y:S05]  /*9180*/  @!P0 NANOSLEEP.SYNCS 0x989680 ;  /* 0x009896800000895d */ /* 0x004fea0003900000 */
[----:B------:R-:W2:Y:S02]  /*9190*/  @!P0 SYNCS.PHASECHK.TRANS64 P0, [R0+URZ], R3 ;  /* 0x00000003000085a7 */ /* 0x000ea400080010ff */
[----:B--2---:R-:W-:Y:S05]  /*91a0*/  @!P0 BRA `(.L_x_150) ;  /* 0xfffffffc00f08947 */ /* 0x004fea000383ffff */
[----:B------:R-:W-:Y:S05]  /*91b0*/  BRA `(.L_x_151) ;  /* 0xffffff9800f87947 */ /* 0x000fea000383ffff */
.L_x_52:
[----:B------:R-:W-:-:S07]  /*91c0*/  MOV R0, UR5 ;  /* 0x0000000500007c02 */ /* 0x000fce0008000f00 */
.L_x_152:
[----:B-1----:R1:W2:Y:S02]  /*91d0*/  SYNCS.PHASECHK.TRANS64.TRYWAIT P0, [R0+URZ], R3 ;  /* 0x00000003000075a7 */ /* 0x0022a400080011ff */
[----:B--2---:R-:W-:Y:S05]  /*91e0*/  @!P0 NANOSLEEP.SYNCS 0x989680 ;  /* 0x009896800000895d */ /* 0x004fea0003900000 */
[----:B------:R-:W2:Y:S02]  /*91f0*/  @!P0 SYNCS.PHASECHK.TRANS64 P0, [R0+URZ], R3 ;  /* 0x00000003000085a7 */ /* 0x000ea400080010ff */
[----:B--2---:R-:W-:Y:S05]  /*9200*/  @!P0 BRA `(.L_x_152) ;  /* 0xfffffffc00f08947 */ /* 0x004fea000383ffff */
[----:B------:R-:W-:Y:S05]  /*9210*/  BRA `(.L_x_153) ;  /* 0xffffff9c00047947 */ /* 0x000fea000383ffff */
.L_x_53:
[----:B------:R-:W-:-:S07]  /*9220*/  MOV R0, UR5 ;  /* 0x0000000500007c02 */ /* 0x000fce0008000f00 */
.L_x_154:
[----:B-1----:R1:W2:Y:S02]  /*9230*/  SYNCS.PHASECHK.TRANS64.TRYWAIT P0, [R0+URZ], R3 ;  /* 0x00000003000075a7 */ /* 0x0022a400080011ff */
[----:B--2---:R-:W-:Y:S05]  /*9240*/  @!P0 NANOSLEEP.SYNCS 0x989680 ;  /* 0x009896800000895d */ /* 0x004fea0003900000 */
[----:B------:R-:W2:Y:S02]  /*9250*/  @!P0 SYNCS.PHASECHK.TRANS64 P0, [R0+URZ], R3 ;  /* 0x00000003000085a7 */ /* 0x000ea400080010ff */
[----:B--2---:R-:W-:Y:S05]  /*9260*/  @!P0 BRA `(.L_x_154) ;  /* 0xfffffffc00f08947 */ /* 0x004fea000383ffff */
[----:B------:R-:W-:Y:S05]  /*9270*/  BRA `(.L_x_155) ;  /* 0xffffff9c00107947 */ /* 0x000fea000383ffff */
.L_x_54:
[----:B------:R-:W-:-:S07]  /*9280*/  MOV R0, UR5 ;  /* 0x0000000500007c02 */ /* 0x000fce0008000f00 */
.L_x_156:
[----:B-1----:R1:W2:Y:S02]  /*9290*/  SYNCS.PHASECHK.TRANS64.TRYWAIT P0, [R0+URZ], R3 ;  /* 0x00000003000075a7 */ /* 0x0022a400080011ff */
[----:B--2---:R-:W-:Y:S05]  /*92a0*/  @!P0 NANOSLEEP.SYNCS 0x989680 ;  /* 0x009896800000895d */ /* 0x004fea0003900000 */
[----:B------:R-:W2:Y:S02]  /*92b0*/  @!P0 SYNCS.PHASECHK.TRANS64 P0, [R0+URZ], R3 ;  /* 0x00000003000085a7 */ /* 0x000ea400080010ff */
[----:B--2---:R-:W-:Y:S05]  /*92c0*/  @!P0 BRA `(.L_x_156) ;  /* 0xfffffffc00f08947 */ /* 0x004fea000383ffff */
[----:B------:R-:W-:Y:S05]  /*92d0*/  BRA `(.L_x_157) ;  /* 0xffffff9c001c7947 */ /* 0x000fea000383ffff */
.L_x_55:
[----:B------:R-:W-:-:S07]  /*92e0*/  MOV R0, UR5 ;  /* 0x0000000500007c02 */ /* 0x000fce0008000f00 */
.L_x_158:
[----:B-1----:R1:W2:Y:S02]  /*92f0*/  SYNCS.PHASECHK.TRANS64.TRYWAIT P0, [R0+URZ], R3 ;  /* 0x00000003000075a7 */ /* 0x0022a400080011ff */
[----:B--2---:R-:W-:Y:S05]  /*9300*/  @!P0 NANOSLEEP.SYNCS 0x989680 ;  /* 0x009896800000895d */ /* 0x004fea0003900000 */
[----:B------:R-:W2:Y:S02]  /*9310*/  @!P0 SYNCS.PHASECHK.TRANS64 P0, [R0+URZ], R3 ;  /* 0x00000003000085a7 */ /* 0x000ea400080010ff */
[----:B--2---:R-:W-:Y:S05]  /*9320*/  @!P0 BRA `(.L_x_158) ;  /* 0xfffffffc00f08947 */ /* 0x004fea000383ffff */
[----:B------:R-:W-:Y:S05]  /*9330*/  BRA `(.L_x_159) ;  /* 0xffffff9c00287947 */ /* 0x000fea000383ffff */
.L_x_56:
[----:B------:R-:W-:-:S07]  /*9340*/  MOV R0, UR5 ;  /* 0x0000000500007c02 */ /* 0x000fce0008000f00 */
.L_x_160:
[----:B-1----:R1:W2:Y:S02]  /*9350*/  SYNCS.PHASECHK.TRANS64.TRYWAIT P0, [R0+URZ], R3 ;  /* 0x00000003000075a7 */ /* 0x0022a400080011ff */
[----:B--2---:R-:W-:Y:S05]  /*9360*/  @!P0 NANOSLEEP.SYNCS 0x989680 ;  /* 0x009896800000895d */ /* 0x004fea0003900000 */
[----:B------:R-:W2:Y:S02]  /*9370*/  @!P0 SYNCS.PHASECHK.TRANS64 P0, [R0+URZ], R3 ;  /* 0x00000003000085a7 */ /* 0x000ea400080010ff */
[----:B--2---:R-:W-:Y:S05]  /*9380*/  @!P0 BRA `(.L_x_160) ;  /* 0xfffffffc00f08947 */ /* 0x004fea000383ffff */
[----:B------:R-:W-:Y:S05]  /*9390*/  BRA `(.L_x_161) ;  /* 0xffffff9c00347947 */ /* 0x000fea000383ffff */
.L_x_57:
[----:B------:R-:W-:-:S07]  /*93a0*/  MOV R0, UR5 ;  /* 0x0000000500007c02 */ /* 0x000fce0008000f00 */
.L_x_162:
[----:B-1----:R1:W2:Y:S02]  /*93b0*/  SYNCS.PHASECHK.TRANS64.TRYWAIT P0, [R0+URZ], R3 ;  /* 0x00000003000075a7 */ /* 0x0022a400080011ff */
[----:B--2---:R-:W-:Y:S05]  /*93c0*/  @!P0 NANOSLEEP.SYNCS 0x989680 ;  /* 0x009896800000895d */ /* 0x004fea0003900000 */
[----:B------:R-:W2:Y:S02]  /*93d0*/  @!P0 SYNCS.PHASECHK.TRANS64 P0, [R0+URZ], R3 ;  /* 0x00000003000085a7 */ /* 0x000ea400080010ff */
[----:B--2---:R-:W-:Y:S05]  /*93e0*/  @!P0 BRA `(.L_x_162) ;  /* 0xfffffffc00f08947 */ /* 0x004fea000383ffff */
[----:B------:R-:W-:Y:S05]  /*93f0*/  BRA `(.L_x_163) ;  /* 0xffffff9c00407947 */ /* 0x000fea000383ffff */
.L_x_58:
[----:B------:R-:W-:-:S07]  /*9400*/  MOV R0, UR5 ;  /* 0x0000000500007c02 */ /* 0x000fce0008000f00 */
.L_x_164:
[----:B-1----:R1:W2:Y:S02]  /*9410*/  SYNCS.PHASECHK.TRANS64.TRYWAIT P0, [R0+URZ], R3 ;  /* 0x00000003000075a7 */ /* 0x0022a400080011ff */
[----:B--2---:R-:W-:Y:S05]  /*9420*/  @!P0 NANOSLEEP.SYNCS 0x989680 ;  /* 0x009896800000895d */ /* 0x004fea0003900000 */
[----:B------:R-:W2:Y:S02]  /*9430*/  @!P0 SYNCS.PHASECHK.TRANS64 P0, [R0+URZ], R3 ;  /* 0x00000003000085a7 */ /* 0x000ea400080010ff */
[----:B--2---:R-:W-:Y:S05]  /*9440*/  @!P0 BRA `(.L_x_164) ;  /* 0xfffffffc00f08947 */ /* 0x004fea000383ffff */
[----:B------:R-:W-:Y:S05]  /*9450*/  BRA `(.L_x_165) ;  /* 0xffffff9c004c7947 */ /* 0x000fea000383ffff */
.L_x_59:
[----:B------:R-:W-:-:S07]  /*9460*/  MOV R0, UR5 ;  /* 0x0000000500007c02 */ /* 0x000fce0008000f00 */
.L_x_166:
[----:B-1----:R1:W2:Y:S02]  /*9470*/  SYNCS.PHASECHK.TRANS64.TRYWAIT P0, [R0+URZ], R3 ;  /* 0x00000003000075a7 */ /* 0x0022a400080011ff */
[----:B--2---:R-:W-:Y:S05]  /*9480*/  @!P0 NANOSLEEP.SYNCS 0x989680 ;  /* 0x009896800000895d */ /* 0x004fea0003900000 */
[----:B------:R-:W2:Y:S02]  /*9490*/  @!P0 SYNCS.PHASECHK.TRANS64 P0, [R0+URZ], R3 ;  /* 0x00000003000085a7 */ /* 0x000ea400080010ff */
[----:B--2---:R-:W-:Y:S05]  /*94a0*/  @!P0 BRA `(.L_x_166) ;  /* 0xfffffffc00f08947 */ /* 0x004fea000383ffff */
[----:B------:R-:W-:Y:S05]  /*94b0*/  BRA `(.L_x_167) ;  /* 0xffffff9c00587947 */ /* 0x000fea000383ffff */
.L_x_60:
[----:B------:R-:W-:-:S07]  /*94c0*/  MOV R0, UR5 ;  /* 0x0000000500007c02 */ /* 0x000fce0008000f00 */
.L_x_168:
[----:B-1----:R1:W2:Y:S02]  /*94d0*/  SYNCS.PHASECHK.TRANS64.TRYWAIT P0, [R0+URZ], R3 ;  /* 0x00000003000075a7 */ /* 0x0022a400080011ff */
[----:B--2---:R-:W-:Y:S05]  /*94e0*/  @!P0 NANOSLEEP.SYNCS 0x989680 ;  /* 0x009896800000895d */ /* 0x004fea0003900000 */
[----:B------:R-:W2:Y:S02]  /*94f0*/  @!P0 SYNCS.PHASECHK.TRANS64 P0, [R0+URZ], R3 ;  /* 0x00000003000085a7 */ /* 0x000ea400080010ff */
[----:B--2---:R-:W-:Y:S05]  /*9500*/  @!P0 BRA `(.L_x_168) ;  /* 0xfffffffc00f08947 */ /* 0x004fea000383ffff */
[----:B------:R-:W-:Y:S05]  /*9510*/  BRA `(.L_x_169) ;  /* 0xffffff9c00647947 */ /* 0x000fea000383ffff */
.L_x_61:
[----:B------:R-:W-:-:S07]  /*9520*/  MOV R0, UR5 ;  /* 0x0000000500007c02 */ /* 0x000fce0008000f00 */
.L_x_170:
[----:B-1----:R1:W2:Y:S02]  /*9530*/  SYNCS.PHASECHK.TRANS64.TRYWAIT P0, [R0+URZ], R3 ;  /* 0x00000003000075a7 */ /* 0x0022a400080011ff */
[----:B--2---:R-:W-:Y:S05]  /*9540*/  @!P0 NANOSLEEP.SYNCS 0x989680 ;  /* 0x009896800000895d */ /* 0x004fea0003900000 */
[----:B------:R-:W2:Y:S02]  /*9550*/  @!P0 SYNCS.PHASECHK.TRANS64 P0, [R0+URZ], R3 ;  /* 0x00000003000085a7 */ /* 0x000ea400080010ff */
[----:B--2---:R-:W-:Y:S05]  /*9560*/  @!P0 BRA `(.L_x_170) ;  /* 0xfffffffc00f08947 */ /* 0x004fea000383ffff */
[----:B------:R-:W-:Y:S05]  /*9570*/  BRA `(.L_x_171) ;  /* 0xffffff9c00707947 */ /* 0x000fea000383ffff */
.L_x_62:
[----:B------:R-:W-:-:S07]  /*9580*/  MOV R0, UR5 ;  /* 0x0000000500007c02 */ /* 0x000fce0008000f00 */
.L_x_172:
[----:B-1----:R1:W2:Y:S02]  /*9590*/  SYNCS.PHASECHK.TRANS64.TRYWAIT P0, [R0+URZ], R3 ;  /* 0x00000003000075a7 */ /* 0x0022a400080011ff */
[----:B--2---:R-:W-:Y:S05]  /*95a0*/  @!P0 NANOSLEEP.SYNCS 0x989680 ;  /* 0x009896800000895d */ /* 0x004fea0003900000 */
[----:B------:R-:W2:Y:S02]  /*95b0*/  @!P0 SYNCS.PHASECHK.TRANS64 P0, [R0+URZ], R3 ;  /* 0x00000003000085a7 */ /* 0x000ea400080010ff */
[----:B--2---:R-:W-:Y:S05]  /*95c0*/  @!P0 BRA `(.L_x_172) ;  /* 0xfffffffc00f08947 */ /* 0x004fea000383ffff */
[----:B------:R-:W-:Y:S05]  /*95d0*/  BRA `(.L_x_173) ;  /* 0xffffff9c007c7947 */ /* 0x000fea000383ffff */
.L_x_63:
[----:B------:R-:W-:-:S07]  /*95e0*/  MOV R0, UR5 ;  /* 0x0000000500007c02 */ /* 0x000fce0008000f00 */
.L_x_174:
[----:B-1----:R1:W2:Y:S02]  /*95f0*/  SYNCS.PHASECHK.TRANS64.TRYWAIT P0, [R0+URZ], R3 ;  /* 0x00000003000075a7 */ /* 0x0022a400080011ff */
[----:B--2---:R-:W-:Y:S05]  /*9600*/  @!P0 NANOSLEEP.SYNCS 0x989680 ;  /* 0x009896800000895d */ /* 0x004fea0003900000 */
[----:B------:R-:W2:Y:S02]  /*9610*/  @!P0 SYNCS.PHASECHK.TRANS64 P0, [R0+URZ], R3 ;  /* 0x00000003000085a7 */ /* 0x000ea400080010ff */
[----:B--2---:R-:W-:Y:S05]  /*9620*/  @!P0 BRA `(.L_x_174) ;  /* 0xfffffffc00f08947 */ /* 0x004fea000383ffff */
[----:B------:R-:W-:Y:S05]  /*9630*/  BRA `(.L_x_175) ;  /* 0xffffff9c00887947 */ /* 0x000fea000383ffff */
.L_x_64:
[----:B------:R-:W-:-:S07]  /*9640*/  MOV R0, UR5 ;  /* 0x0000000500007c02 */ /* 0x000fce0008000f00 */
.L_x_176:
[----:B-1----:R1:W2:Y:S02]  /*9650*/  SYNCS.PHASECHK.TRANS64.TRYWAIT P0, [R0+URZ], R3 ;  /* 0x00000003000075a7 */ /* 0x0022a400080011ff */
[----:B--2---:R-:W-:Y:S05]  /*9660*/  @!P0 NANOSLEEP.SYNCS 0x989680 ;  /* 0x009896800000895d */ /* 0x004fea0003900000 */
[----:B------:R-:W2:Y:S02]  /*9670*/  @!P0 SYNCS.PHASECHK.TRANS64 P0, [R0+URZ], R3 ;  /* 0x00000003000085a7 */ /* 0x000ea400080010ff */
[----:B--2---:R-:W-:Y:S05]  /*9680*/  @!P0 BRA `(.L_x_176) ;  /* 0xfffffffc00f08947 */ /* 0x004fea000383ffff */
[----:B------:R-:W-:Y:S05]  /*9690*/  BRA `(.L_x_177) ;  /* 0xffffff9c00947947 */ /* 0x000fea000383ffff */
.L_x_65:
[----:B------:R-:W-:-:S07]  /*96a0*/  MOV R0, UR5 ;  /* 0x0000000500007c02 */ /* 0x000fce0008000f00 */
.L_x_178:
[----:B-1----:R1:W2:Y:S02]  /*96b0*/  SYNCS.PHASECHK.TRANS64.TRYWAIT P0, [R0+URZ], R3 ;  /* 0x00000003000075a7 */ /* 0x0022a400080011ff */
[----:B--2---:R-:W-:Y:S05]  /*96c0*/  @!P0 NANOSLEEP.SYNCS 0x989680 ;  /* 0x009896800000895d */ /* 0x004fea0003900000 */
[----:B------:R-:W2:Y:S02]  /*96d0*/  @!P0 SYNCS.PHASECHK.TRANS64 P0, [R0+URZ], R3 ;  /* 0x00000003000085a7 */ /* 0x000ea400080010ff */
[----:B--2---:R-:W-:Y:S05]  /*96e0*/  @!P0 BRA `(.L_x_178) ;  /* 0xfffffffc00f08947 */ /* 0x004fea000383ffff */
[----:B------:R-:W-:Y:S05]  /*96f0*/  BRA `(.L_x_179) ;  /* 0xffffff9c00a07947 */ /* 0x000fea000383ffff */
.L_x_66:
[----:B------:R-:W-:-:S07]  /*9700*/  MOV R0, UR5 ;  /* 0x0000000500007c02 */ /* 0x000fce0008000f00 */
.L_x_180:
[----:B-1----:R1:W2:Y:S02]  /*9710*/  SYNCS.PHASECHK.TRANS64.TRYWAIT P0, [R0+URZ], R3 ;  /* 0x00000003000075a7 */ /* 0x0022a400080011ff */
[----:B--2---:R-:W-:Y:S05]  /*9720*/  @!P0 NANOSLEEP.SYNCS 0x989680 ;  /* 0x009896800000895d */ /* 0x004fea0003900000 */
[----:B------:R-:W2:Y:S02]  /*9730*/  @!P0 SYNCS.PHASECHK.TRANS64 P0, [R0+URZ], R3 ;  /* 0x00000003000085a7 */ /* 0x000ea400080010ff */
[----:B--2---:R-:W-:Y:S05]  /*9740*/  @!P0 BRA `(.L_x_180) ;  /* 0xfffffffc00f08947 */ /* 0x004fea000383ffff */
[----:B------:R-:W-:Y:S05]  /*9750*/  BRA `(.L_x_181) ;  /* 0xffffff9c00ac7947 */ /* 0x000fea000383ffff */
.L_x_67:
[----:B------:R-:W-:-:S07]  /*9760*/  MOV R0, UR5 ;  /* 0x0000000500007c02 */ /* 0x000fce0008000f00 */
.L_x_182:
[----:B-1----:R1:W2:Y:S02]  /*9770*/  SYNCS.PHASECHK.TRANS64.TRYWAIT P0, [R0+URZ], R3 ;  /* 0x00000003000075a7 */ /* 0x0022a400080011ff */
[----:B--2---:R-:W-:Y:S05]  /*9780*/  @!P0 NANOSLEEP.SYNCS 0x989680 ;  /* 0x009896800000895d */ /* 0x004fea0003900000 */
[----:B------:R-:W2:Y:S02]  /*9790*/  @!P0 SYNCS.PHASECHK.TRANS64 P0, [R0+URZ], R3 ;  /* 0x00000003000085a7 */ /* 0x000ea400080010ff */
[----:B--2---:R-:W-:Y:S05]  /*97a0*/  @!P0 BRA `(.L_x_182) ;  /* 0xfffffffc00f08947 */ /* 0x004fea000383ffff */
[----:B------:R-:W-:Y:S05]  /*97b0*/  BRA `(.L_x_183) ;  /* 0xffffff9c00b87947 */ /* 0x000fea000383ffff */
.L_x_68:
[----:B------:R-:W-:-:S07]  /*97c0*/  MOV R0, UR5 ;  /* 0x0000000500007c02 */ /* 0x000fce0008000f00 */
.L_x_184:
[----:B-1----:R1:W2:Y:S02]  /*97d0*/  SYNCS.PHASECHK.TRANS64.TRYWAIT P0, [R0+URZ], R3 ;  /* 0x00000003000075a7 */ /* 0x0022a400080011ff */
[----:B--2---:R-:W-:Y:S05]  /*97e0*/  @!P0 NANOSLEEP.SYNCS 0x989680 ;  /* 0x009896800000895d */ /* 0x004fea0003900000 */
[----:B------:R-:W2:Y:S02]  /*97f0*/  @!P0 SYNCS.PHASECHK.TRANS64 P0, [R0+URZ], R3 ;  /* 0x00000003000085a7 */ /* 0x000ea400080010ff */
[----:B--2---:R-:W-:Y:S05]  /*9800*/  @!P0 BRA `(.L_x_184) ;  /* 0xfffffffc00f08947 */ /* 0x004fea000383ffff */
[----:B------:R-:W-:Y:S05]  /*9810*/  BRA `(.L_x_185) ;  /* 0xffffff9c00c47947 */ /* 0x000fea000383ffff */
.L_x_69:
[----:B------:R-:W-:-:S07]  /*9820*/  MOV R0, UR5 ;  /* 0x0000000500007c02 */ /* 0x000fce0008000f00 */
.L_x_186:
[----:B-1----:R1:W2:Y:S02]  /*9830*/  SYNCS.PHASECHK.TRANS64.TRYWAIT P0, [R0+URZ], R3 ;  /* 0x00000003000075a7 */ /* 0x0022a400080011ff */
[----:B--2---:R-:W-:Y:S05]  /*9840*/  @!P0 NANOSLEEP.SYNCS 0x989680 ;  /* 0x009896800000895d */ /* 0x004fea0003900000 */
[----:B------:R-:W2:Y:S02]  /*9850*/  @!P0 SYNCS.PHASECHK.TRANS64 P0, [R0+URZ], R3 ;  /* 0x00000003000085a7 */ /* 0x000ea400080010ff */
[----:B--2---:R-:W-:Y:S05]  /*9860*/  @!P0 BRA `(.L_x_186) ;  /* 0xfffffffc00f08947 */ /* 0x004fea000383ffff */
[----:B------:R-:W-:Y:S05]  /*9870*/  BRA `(.L_x_187) ;  /* 0xffffff9c00d07947 */ /* 0x000fea000383ffff */
.L_x_70:
[----:B------:R-:W-:-:S07]  /*9880*/  MOV R0, UR5 ;  /* 0x0000000500007c02 */ /* 0x000fce0008000f00 */
.L_x_188:
[----:B-1----:R1:W2:Y:S02]  /*9890*/  SYNCS.PHASECHK.TRANS64.TRYWAIT P0, [R0+URZ], R3 ;  /* 0x00000003000075a7 */ /* 0x0022a400080011ff */
[----:B--2---:R-:W-:Y:S05]  /*98a0*/  @!P0 NANOSLEEP.SYNCS 0x989680 ;  /* 0x009896800000895d */ /* 0x004fea0003900000 */
[----:B------:R-:W2:Y:S02]  /*98b0*/  @!P0 SYNCS.PHASECHK.TRANS64 P0, [R0+URZ], R3 ;  /* 0x00000003000085a7 */ /* 0x000ea400080010ff */
[----:B--2---:R-:W-:Y:S05]  /*98c0*/  @!P0 BRA `(.L_x_188) ;  /* 0xfffffffc00f08947 */ /* 0x004fea000383ffff */
[----:B------:R-:W-:Y:S05]  /*98d0*/  BRA `(.L_x_189) ;  /* 0xffffff9c00dc7947 */ /* 0x000fea000383ffff */
.L_x_71:
[----:B------:R-:W-:-:S07]  /*98e0*/  MOV R0, UR5 ;  /* 0x0000000500007c02 */ /* 0x000fce0008000f00 */
.L_x_190:
[----:B-1----:R1:W2:Y:S02]  /*98f0*/  SYNCS.PHASECHK.TRANS64.TRYWAIT P0, [R0+URZ], R3 ;  /* 0x00000003000075a7 */ /* 0x0022a400080011ff */
[----:B--2---:R-:W-:Y:S05]  /*9900*/  @!P0 NANOSLEEP.SYNCS 0x989680 ;  /* 0x009896800000895d */ /* 0x004fea0003900000 */
[----:B------:R-:W2:Y:S02]  /*9910*/  @!P0 SYNCS.PHASECHK.TRANS64 P0, [R0+URZ], R3 ;  /* 0x00000003000085a7 */ /* 0x000ea400080010ff */
[----:B--2---:R-:W-:Y:S05]  /*9920*/  @!P0 BRA `(.L_x_190) ;  /* 0xfffffffc00f08947 */ /* 0x004fea000383ffff */
[----:B------:R-:W-:Y:S05]  /*9930*/  BRA `(.L_x_191) ;  /* 0xffffff9c00e87947 */ /* 0x000fea000383ffff */
.L_x_74:
[----:B--2---:R2:W3:Y:S02]  /*9940*/  SYNCS.PHASECHK.TRANS64.TRYWAIT P0, [R2+URZ+0x250], R5 ;  /* 0x00025005020075a7 */ /* 0x0044e400080011ff */
[----:B---3--:R-:W-:Y:S05]  /*9950*/  @!P0 NANOSLEEP.SYNCS 0x989680 ;  /* 0x009896800000895d */ /* 0x008fea0003900000 */
[----:B------:R-:W3:Y:S02]  /*9960*/  @!P0 SYNCS.PHASECHK.TRANS64 P0, [R2+URZ+0x250], R5 ;  /* 0x00025005020085a7 */ /* 0x000ee400080010ff */
[----:B---3--:R-:W-:Y:S05]  /*9970*/  @!P0 BRA `(.L_x_74) ;  /* 0xfffffffc00f08947 */ /* 0x008fea000383ffff */
[----:B------:R-:W-:Y:S05]  /*9980*/  BRA `(.L_x_192) ;  /* 0xffffffa000447947 */ /* 0x000fea000383ffff */
.L_x_75:
[----:B------:R-:W-:-:S07]  /*9990*/  MOV R2, UR4 ;  /* 0x0000000400027c02 */ /* 0x000fce0008000f00 */
.L_x_193:
[----:B--2---:R2:W3:Y:S02]  /*99a0*/  SYNCS.PHASECHK.TRANS64.TRYWAIT P0, [R2+URZ+0x200], R5 ;  /* 0x00020005020075a7 */ /* 0x0044e400080011ff */
[----:B---3--:R-:W-:Y:S05]  /*99b0*/  @!P0 NANOSLEEP.SYNCS 0x989680 ;  /* 0x009896800000895d */ /* 0x008fea0003900000 */
[----:B------:R-:W3:Y:S02]  /*99c0*/  @!P0 SYNCS.PHASECHK.TRANS64 P0, [R2+URZ+0x200], R5 ;  /* 0x00020005020085a7 */ /* 0x000ee400080010ff */
[----:B---3--:R-:W-:Y:S05]  /*99d0*/  @!P0 BRA `(.L_x_193) ;  /* 0xfffffffc00f08947 */ /* 0x008fea000383ffff */
[----:B------:R-:W-:Y:S05]  /*99e0*/  BRA `(.L_x_194) ;  /* 0xffffffa000547947 */ /* 0x000fea000383ffff */
.L_x_76:
[----:B--2---:R2:W3:Y:S02]  /*99f0*/  SYNCS.PHASECHK.TRANS64.TRYWAIT P1, [R2+URZ+0x1f0], R5 ;  /* 0x0001f005020075a7 */ /* 0x0044e400080211ff */
[----:B---3--:R-:W-:Y:S05]  /*9a00*/  @!P1 NANOSLEEP.SYNCS 0x989680 ;  /* 0x009896800000995d */ /* 0x008fea0003900000 */
[----:B------:R-:W3:Y:S02]  /*9a10*/  @!P1 SYNCS.PHASECHK.TRANS64 P1, [R2+URZ+0x1f0], R5 ;  /* 0x0001f005020095a7 */ /* 0x000ee400080210ff */
[----:B---3--:R-:W-:Y:S05]  /*9a20*/  @!P1 BRA `(.L_x_76) ;  /* 0xfffffffc00f09947 */ /* 0x008fea000383ffff */
[----:B------:R-:W-:Y:S05]  /*9a30*/  BRA `(.L_x_195) ;  /* 0xffffffa000847947 */ /* 0x000fea000383ffff */
.L_x_79:
[----:B------:R-:W-:-:S07]  /*9a40*/  MOV R0, UR4 ;  /* 0x0000000400007c02 */ /* 0x000fce0008000f00 */
.L_x_196:
[----:B--2---:R2:W3:Y:S02]  /*9a50*/  SYNCS.PHASECHK.TRANS64.TRYWAIT P0, [R0+URZ+0x200], R3 ;  /* 0x00020003000075a7 */ /* 0x0044e400080011ff */
[----:B---3--:R-:W-:Y:S05]  /*9a60*/  @!P0 NANOSLEEP.SYNCS 0x989680 ;  /* 0x009896800000895d */ /* 0x008fea0003900000 */
[----:B------:R-:W3:Y:S02]  /*9a70*/  @!P0 SYNCS.PHASECHK.TRANS64 P0, [R0+URZ+0x200], R3 ;  /* 0x00020003000085a7 */ /* 0x000ee400080010ff */
[----:B---3--:R-:W-:Y:S05]  /*9a80*/  @!P0 BRA `(.L_x_196) ;  /* 0xfffffffc00f08947 */ /* 0x008fea000383ffff */
[----:B------:R-:W-:Y:S05]  /*9a90*/  BRA `(.L_x_78) ;  /* 0xffffffa000d87947 */ /* 0x000fea000383ffff */
.L_x_86:
[----:B-1----:R1:W2:Y:S02]  /*9aa0*/  SYNCS.PHASECHK.TRANS64.TRYWAIT P1, [R0+URZ+0x1f0], R5 ;  /* 0x0001f005000075a7 */ /* 0x0022a400080211ff */
[----:B--2---:R-:W-:Y:S05]  /*9ab0*/  @!P1 NANOSLEEP.SYNCS 0x989680 ;  /* 0x009896800000995d */ /* 0x004fea0003900000 */
[----:B------:R-:W2:Y:S02]  /*9ac0*/  @!P1 SYNCS.PHASECHK.TRANS64 P1, [R0+URZ+0x1f0], R5 ;  /* 0x0001f005000095a7 */ /* 0x000ea400080210ff */
[----:B--2---:R-:W-:Y:S05]  /*9ad0*/  @!P1 BRA `(.L_x_86) ;  /* 0xfffffffc00f09947 */ /* 0x004fea000383ffff */
[----:B------:R-:W-:Y:S05]  /*9ae0*/  BRA `(.L_x_197) ;  /* 0xffffffa800347947 */ /* 0x000fea000383ffff */
.L_x_87:
[----:B------:R-:W-:-:S07]  /*9af0*/  MOV R3, UR19 ;  /* 0x0000001300037c02 */ /* 0x000fce0008000f00 */
.L_x_198:
[----:B-1----:R1:W2:Y:S02]  /*9b00*/  SYNCS.PHASECHK.TRANS64.TRYWAIT P0, [R3+URZ+0x230], R0 ;  /* 0x00023000030075a7 */ /* 0x0022a400080011ff */
[----:B--2---:R-:W-:Y:S05]  /*9b10*/  @!P0 NANOSLEEP.SYNCS 0x989680 ;  /* 0x009896800000895d */ /* 0x004fea0003900000 */
[----:B------:R-:W2:Y:S02]  /*9b20*/  @!P0 SYNCS.PHASECHK.TRANS64 P0, [R3+URZ+0x230], R0 ;  /* 0x00023000030085a7 */ /* 0x000ea400080010ff */
[----:B--2---:R-:W-:Y:S05]  /*9b30*/  @!P0 BRA `(.L_x_198) ;  /* 0xfffffffc00f08947 */ /* 0x004fea000383ffff */
[----:B------:R-:W-:Y:S05]  /*9b40*/  BRA `(.L_x_199) ;  /* 0xffffffa800687947 */ /* 0x000fea000383ffff */
.L_x_90:
[----:B------:R-:W-:Y:S07]  /*9b50*/  MOV R0, UR7 ;  /* 0x0000000700007c02 */ /* 0x000fee0008000f00 */
.L_x_200:
[----:B-1----:R1:W2:Y:S02]  /*9b60*/  SYNCS.PHASECHK.TRANS64.TRYWAIT P0, [R0+URZ], R3 ;  /* 0x00000003000075a7 */ /* 0x0022a400080011ff */
[----:B--2---:R-:W-:Y:S05]  /*9b70*/  @!P0 NANOSLEEP.SYNCS 0x989680 ;  /* 0x009896800000895d */ /* 0x004fea0003900000 */
[----:B------:R-:W2:Y:S02]  /*9b80*/  @!P0 SYNCS.PHASECHK.TRANS64 P0, [R0+URZ], R3 ;  /* 0x00000003000085a7 */ /* 0x000ea400080010ff */
[----:B--2---:R-:W-:Y:S05]  /*9b90*/  @!P0 BRA `(.L_x_200) ;  /* 0xfffffffc00f08947 */ /* 0x004fea000383ffff */
[----:B------:R-:W-:Y:S05]  /*9ba0*/  BRA `(.L_x_89) ;  /* 0xffffffa8009c7947 */ /* 0x000fea000383ffff */
.L_x_93:
[----:B------:R-:W-:-:S07]  /*9bb0*/  MOV R0, UR4 ;  /* 0x0000000400007c02 */ /* 0x000fce0008000f00 */
.L_x_201:
[----:B--2---:R2:W4:Y:S02]  /*9bc0*/  SYNCS.PHASECHK.TRANS64.TRYWAIT P0, [R0+URZ], R3 ;  /* 0x00000003000075a7 */ /* 0x00452400080011ff */
[----:B----4-:R-:W-:Y:S05]  /*9bd0*/  @!P0 NANOSLEEP.SYNCS 0x989680 ;  /* 0x009896800000895d */ /* 0x010fea0003900000 */
[----:B------:R-:W4:Y:S02]  /*9be0*/  @!P0 SYNCS.PHASECHK.TRANS64 P0, [R0+URZ], R3 ;  /* 0x00000003000085a7 */ /* 0x000f2400080010ff */
[----:B----4-:R-:W-:Y:S05]  /*9bf0*/  @!P0 BRA `(.L_x_201) ;  /* 0xfffffffc00f08947 */ /* 0x010fea000383ffff */
[----:B------:R-:W-:Y:S05]  /*9c00*/  BRA `(.L_x_202) ;  /* 0xffffffac003c7947 */ /* 0x000fea000383ffff */
.L_x_94:
[----:B------:R-:W-:-:S07]  /*9c10*/  MOV R0, UR5 ;  /* 0x0000000500007c02 */ /* 0x000fce0008000f00 */
.L_x_203:
[----:B-1----:R1:W2:Y:S02]  /*9c20*/  SYNCS.PHASECHK.TRANS64.TRYWAIT P0, [R0+URZ], R3 ;  /* 0x00000003000075a7 */ /* 0x0022a400080011ff */
[----:B--2---:R-:W-:Y:S05]  /*9c30*/  @!P0 NANOSLEEP.SYNCS 0x989680 ;  /* 0x009896800000895d */ /* 0x004fea0003900000 */
[----:B------:R-:W2:Y:S02]  /*9c40*/  @!P0 SYNCS.PHASECHK.TRANS64 P0, [R0+URZ], R3 ;  /* 0x00000003000085a7 */ /* 0x000ea400080010ff */
[----:B--2---:R-:W-:Y:S05]  /*9c50*/  @!P0 BRA `(.L_x_203) ;  /* 0xfffffffc00f08947 */ /* 0x004fea000383ffff */
[----:B------:R-:W-:Y:S05]  /*9c60*/  BRA `(.L_x_204) ;  /* 0xffffffac00487947 */ /* 0x000fea000383ffff */
.L_x_95:
[----:B------:R-:W-:-:S07]  /*9c70*/  MOV R0, UR5 ;  /* 0x0000000500007c02 */ /* 0x000fce0008000f00 */
.L_x_205:
[----:B-1----:R1:W2:Y:S02]  /*9c80*/  SYNCS.PHASECHK.TRANS64.TRYWAIT P0, [R0+URZ], R3 ;  /* 0x00000003000075a7 */ /* 0x0022a400080011ff */
[----:B--2---:R-:W-:Y:S05]  /*9c90*/  @!P0 NANOSLEEP.SYNCS 0x989680 ;  /* 0x009896800000895d */ /* 0x004fea0003900000 */
[----:B------:R-:W2:Y:S02]  /*9ca0*/  @!P0 SYNCS.PHASECHK.TRANS64 P0, [R0+URZ], R3 ;  /* 0x00000003000085a7 */ /* 0x000ea400080010ff */
[----:B--2---:R-:W-:Y:S05]  /*9cb0*/  @!P0 BRA `(.L_x_205) ;  /* 0xfffffffc00f08947 */ /* 0x004fea000383ffff */
[----:B------:R-:W-:Y:S05]  /*9cc0*/  BRA `(.L_x_206) ;  /* 0xffffffac00547947 */ /* 0x000fea000383ffff */
.L_x_96:
[----:B------:R-:W-:-:S07]  /*9cd0*/  MOV R0, UR4 ;  /* 0x0000000400007c02 */ /* 0x000fce0008000f00 */
.L_x_207:
[----:B-1----:R1:W2:Y:S02]  /*9ce0*/  SYNCS.PHASECHK.TRANS64.TRYWAIT P0, [R0+URZ], R3 ;  /* 0x00000003000075a7 */ /* 0x0022a400080011ff */
[----:B--2---:R-:W-:Y:S05]  /*9cf0*/  @!P0 NANOSLEEP.SYNCS 0x989680 ;  /* 0x009896800000895d */ /* 0x004fea0003900000 */
[----:B------:R-:W2:Y:S02]  /*9d00*/  @!P0 SYNCS.PHASECHK.TRANS64 P0, [R0+URZ], R3 ;  /* 0x00000003000085a7 */ /* 0x000ea400080010ff */
[----:B--2---:R-:W-:Y:S05]  /*9d10*/  @!P0 BRA `(.L_x_207) ;  /* 0xfffffffc00f08947 */ /* 0x004fea000383ffff */
[----:B------:R-:W-:Y:S05]  /*9d20*/  BRA `(.L_x_208) ;  /* 0xffffffac00607947 */ /* 0x000fea000383ffff */
.L_x_101:
[----:B--2---:R2:W3:Y:S02]  /*9d30*/  SYNCS.PHASECHK.TRANS64.TRYWAIT P0, [R3+URZ+0x1f0], R0 ;  /* 0x0001f000030075a7 */ /* 0x0044e400080011ff */
[----:B---3--:R-:W-:Y:S05]  /*9d40*/  @!P0 NANOSLEEP.SYNCS 0x989680 ;  /* 0x009896800000895d */ /* 0x008fea0003900000 */
[----:B------:R-:W3:Y:S02]  /*9d50*/  @!P0 SYNCS.PHASECHK.TRANS64 P0, [R3+URZ+0x1f0], R0 ;  /* 0x0001f000030085a7 */ /* 0x000ee400080010ff */
[----:B---3--:R-:W-:Y:S05]  /*9d60*/  @!P0 BRA `(.L_x_101) ;  /* 0xfffffffc00f08947 */ /* 0x008fea000383ffff */
[----:B------:R-:W-:Y:S05]  /*9d70*/  BRA `(.L_x_209) ;  /* 0xffffffb000887947 */ /* 0x000fea000383ffff */
.L_x_104:
[----:B------:R-:W-:Y:S07]  /*9d80*/  MOV R0, UR21 ;  /* 0x0000001500007c02 */ /* 0x000fee0008000f00 */
.L_x_210:
[----:B--2---:R2:W3:Y:S02]  /*9d90*/  SYNCS.PHASECHK.TRANS64.TRYWAIT P1, [R0+URZ+0x1e8], R3 ;  /* 0x0001e803000075a7 */ /* 0x0044e400080211ff */
[----:B---3--:R-:W-:Y:S05]  /*9da0*/  @!P1 NANOSLEEP.SYNCS 0x989680 ;  /* 0x009896800000995d */ /* 0x008fea0003900000 */
[----:B------:R-:W3:Y:S02]  /*9db0*/  @!P1 SYNCS.PHASECHK.TRANS64 P1, [R0+URZ+0x1e8], R3 ;  /* 0x0001e803000095a7 */ /* 0x000ee400080210ff */
[----:B---3--:R-:W-:Y:S05]  /*9dc0*/  @!P1 BRA `(.L_x_210) ;  /* 0xfffffffc00f09947 */ /* 0x008fea000383ffff */
[----:B------:R-:W-:Y:S05]  /*9dd0*/  BRA `(.L_x_103) ;  /* 0xffffffb400fc7947 */ /* 0x000fea000383ffff */
.L_x_107:
[----:B--2---:R-:W-:Y:S07]  /*9de0*/  MOV R3, UR21 ;  /* 0x0000001500037c02 */ /* 0x004fee0008000f00 */
.L_x_211:
[----:B--2---:R2:W3:Y:S02]  /*9df0*/  SYNCS.PHASECHK.TRANS64.TRYWAIT P0, [R3+URZ+0x1d8], R2 ;  /* 0x0001d802030075a7 */ /* 0x0044e400080011ff */
[----:B---3--:R-:W-:Y:S05]  /*9e00*/  @!P0 NANOSLEEP.SYNCS 0x989680 ;  /* 0x009896800000895d */ /* 0x008fea0003900000 */
[----:B------:R-:W3:Y:S02]  /*9e10*/  @!P0 SYNCS.PHASECHK.TRANS64 P0, [R3+URZ+0x1d8], R2 ;  /* 0x0001d802030085a7 */ /* 0x000ee400080010ff */
[----:B---3--:R-:W-:Y:S05]  /*9e20*/  @!P0 BRA `(.L_x_211) ;  /* 0xfffffffc00f08947 */ /* 0x008fea000383ffff */
[----:B------:R-:W-:Y:S05]  /*9e30*/  BRA `(.L_x_212) ;  /* 0xffffffb800507947 */ /* 0x000fea000383ffff */
.L_x_110:
[----:B--2---:R2:W3:Y:S02]  /*9e40*/  SYNCS.PHASECHK.TRANS64.TRYWAIT P0, [R8+URZ+0x1f0], R3 ;  /* 0x0001f003080075a7 */ /* 0x0044e400080011ff */
[----:B---3--:R-:W-:Y:S05]  /*9e50*/  @!P0 NANOSLEEP.SYNCS 0x989680 ;  /* 0x009896800000895d */ /* 0x008fea0003900000 */
[----:B------:R-:W3:Y:S02]  /*9e60*/  @!P0 SYNCS.PHASECHK.TRANS64 P0, [R8+URZ+0x1f0], R3 ;  /* 0x0001f003080085a7 */ /* 0x000ee400080010ff */
[----:B---3--:R-:W-:Y:S05]  /*9e70*/  @!P0 BRA `(.L_x_110) ;  /* 0xfffffffc00f08947 */ /* 0x008fea000383ffff */
[----:B------:R-:W-:Y:S05]  /*9e80*/  BRA `(.L_x_213) ;  /* 0xffffffbc00e07947 */ /* 0x000fea000383ffff */
.L_x_121:
[----:B-1----:R-:W-:Y:S04]  /*9e90*/  MOV R0, UR44 ;  /* 0x0000002c00007c02 */ /* 0x002fe80008000f00 */
[----:B------:R1:W2:Y:S03]  /*9ea0*/  SYNCS.PHASECHK.TRANS64.TRYWAIT P1, [R0+URZ+0x1d0], R3 ;  /* 0x0001d003000075a7 */ /* 0x0002a600080211ff */
[----:B--2---:R-:W-:Y:S05]  /*9eb0*/  @!P1 NANOSLEEP.SYNCS 0x989680 ;  /* 0x009896800000995d */ /* 0x004fea0003900000 */
[----:B------:R-:W2:Y:S02]  /*9ec0*/  @!P1 SYNCS.PHASECHK.TRANS64 P1, [R0+URZ+0x1d0], R3 ;  /* 0x0001d003000095a7 */ /* 0x000ea400080210ff */
[----:B--2---:R-:W-:Y:S05]  /*9ed0*/  @!P1 BRA `(.L_x_121) ;  /* 0xfffffffc00ec9947 */ /* 0x004fea000383ffff */
[----:B------:R-:W-:Y:S05]  /*9ee0*/  BRA `(.L_x_120) ;  /* 0xffffffcc00447947 */ /* 0x000fea000383ffff */
.L_x_123:
[----:B------:R1:W1:Y:S02]  /*9ef0*/  SYNCS.PHASECHK.TRANS64.TRYWAIT P1, [R16+URZ+0x210], R9 ;  /* 0x00021009100075a7 */ /* 0x00026400080211ff */
[----:B-1----:R-:W-:Y:S05]  /*9f00*/  @!P1 NANOSLEEP.SYNCS 0x989680 ;  /* 0x009896800000995d */ /* 0x002fea0003900000 */
[----:B------:R-:W1:Y:S02]  /*9f10*/  @!P1 SYNCS.PHASECHK.TRANS64 P1, [R16+URZ+0x210], R9 ;  /* 0x00021009100095a7 */ /* 0x000e6400080210ff */
[----:B-1----:R-:W-:Y:S05]  /*9f20*/  @!P1 BRA `(.L_x_123) ;  /* 0xfffffffc00f09947 */ /* 0x002fea000383ffff */
[----:B------:R-:W-:Y:S05]  /*9f30*/  BRA `(.L_x_122) ;  /* 0xffffffcc00a47947 */ /* 0x000fea000383ffff */
        .weak           $__internal_0_$__cuda_sm10x_tcgen05_guardrail_trap_col_being_dealloced_not_returned_by_alloc
        .type           $__internal_0_$__cuda_sm10x_tcgen05_guardrail_trap_col_being_dealloced_not_returned_by_alloc,@function
        .size           $__internal_0_$__cuda_sm10x_tcgen05_guardrail_trap_col_being_dealloced_not_returned_by_alloc,($__internal_1_$__cuda_sm10x_tcgen05_guardrail_trap_phase_invalid_during_alloc - $__internal_0_$__cuda_sm10x_tcgen05_guardrail_trap_col_being_dealloced_not_returned_by_alloc)
$__internal_0_$__cuda_sm10x_tcgen05_guardrail_trap_col_being_dealloced_not_returned_by_alloc:
[----:B------:R-:W-:Y:S05]  /*9f40*/  BPT.TRAP 0x1 ;  /* 0x000000040000795c */ /* 0x000fea0000300000 */
[----:B------:R-:W-:-:S04]  /*9f50*/  HFMA2 R3, -RZ, RZ, 0, 0 ;  /* 0x00000000ff037431 */ /* 0x000fc800000001ff */
[----:B------:R-:W-:Y:S05]  /*9f60*/  RET.REL.NODEC R2 `(_ZN7cutlass13device_kernelINS_4gemm6kernel13GemmUniversalIN4cute5tupleIJiiiiEEENS1_10collective13CollectiveMmaINS1_35MainloopSm100TmaUmmaWarpSpecializedILi29ELi2ELi4ENS5_IJNS4_1CILi2EEENSA_ILi1EEESC_EEEEENS5_IJNSA_ILi64EEENSA_ILi160EEENSA_ILi32EEEEEENS_12float_e4m3_tENS5_IJlSC_lEEESJ_SK_NS4_8TiledMMAINS4_8MMA_AtomIJNS4_10MMA_TraitsINS4_19SM100_MMA_F8F6F4_SSEJSJ_SJ_fSF_SG_NS4_17integral_constantINS4_4UMMA5MajorELSR_0EEESS_NSP_INSQ_7ScaleInELST_0EEESU_EEEEEENS4_6LayoutINS5_IJSC_SC_SC_EEENS5_IJNSA_ILi0EEESZ_SZ_EEEEENS5_IJNS4_10UnderscoreES12_S12_EEEEENS4_13SM90_TMA_LOADENS4_14ComposedLayoutINS4_7SwizzleILi1ELi4ELi3EEENS4_18smem_ptr_flag_bitsILi8EEENSX_INS5_IJNSA_ILi8EEESH_EEENS5_IJSH_SC_EEEEEEEvNS4_8identityENS4_23SM90_TMA_LOAD_MULTICASTES1F_vS1G_EENS_8epilogue10collective18CollectiveEpilogueINS1J_23Sm100TmaWarpSpecializedILi1ELi1ELi80ELb0ELb0EEEJSI_NS5_IJNSX_ISF_SC_EENSX_ISG_SC_EEEEESJ_SK_SJ_SK_NS1J_6fusion15FusionCallbacksIS1N_NS1R_17LinearCombinationISJ_fSJ_fLNS_15FloatRoundStyleE2EEESI_S1Q_JEEENS4_5SM1004TMEM4LOAD26SM100_TMEM_LOAD_16dp32b16xES15_S1F_NS4_39AutoVectorizingCopyWithAssumedAlignmentILi128EEENS4_14SM90_TMA_STOREES1F_S22_S22_EEEvvEEEEvNT_6ParamsE) ;  /* 0xffffff6002247950 */ /* 0x000fea0003c3ffff */
        .weak           $__internal_1_$__cuda_sm10x_tcgen05_guardrail_trap_phase_invalid_during_alloc
        .type           $__internal_1_$__cuda_sm10x_tcgen05_guardrail_trap_phase_invalid_during_alloc,@function
        .size           $__internal_1_$__cuda_sm10x_tcgen05_guardrail_trap_phase_invalid_during_alloc,($__internal_2_$__cuda_sm10x_tcgen05_guardrail_trap_unallocated_columns_being_dealloced - $__internal_1_$__cuda_sm10x_tcgen05_guardrail_trap_phase_invalid_during_alloc)
$__internal_1_$__cuda_sm10x_tcgen05_guardrail_trap_phase_invalid_during_alloc:
[----:B------:R-:W-:Y:S05]  /*9f70*/  BPT.TRAP 0x1 ;  /* 0x000000040000795c */ /* 0x000fea0000300000 */
[----:B------:R-:W-:-:S04]  /*9f80*/  MOV R5, 0x0 ;  /* 0x0000000000057802 */ /* 0x000fc80000000f00 */
[----:B------:R-:W-:Y:S05]  /*9f90*/  RET.REL.NODEC R4 `(_ZN7cutlass13device_kernelINS_4gemm6kernel13GemmUniversalIN4cute5tupleIJiiiiEEENS1_10collective13CollectiveMmaINS1_35MainloopSm100TmaUmmaWarpSpecializedILi29ELi2ELi4ENS5_IJNS4_1CILi2EEENSA_ILi1EEESC_EEEEENS5_IJNSA_ILi64EEENSA_ILi160EEENSA_ILi32EEEEEENS_12float_e4m3_tENS5_IJlSC_lEEESJ_SK_NS4_8TiledMMAINS4_8MMA_AtomIJNS4_10MMA_TraitsINS4_19SM100_MMA_F8F6F4_SSEJSJ_SJ_fSF_SG_NS4_17integral_constantINS4_4UMMA5MajorELSR_0EEESS_NSP_INSQ_7ScaleInELST_0EEESU_EEEEEENS4_6LayoutINS5_IJSC_SC_SC_EEENS5_IJNSA_ILi0EEESZ_SZ_EEEEENS5_IJNS4_10UnderscoreES12_S12_EEEEENS4_13SM90_TMA_LOADENS4_14ComposedLayoutINS4_7SwizzleILi1ELi4ELi3EEENS4_18smem_ptr_flag_bitsILi8EEENSX_INS5_IJNSA_ILi8EEESH_EEENS5_IJSH_SC_EEEEEEEvNS4_8identityENS4_23SM90_TMA_LOAD_MULTICASTES1F_vS1G_EENS_8epilogue10collective18CollectiveEpilogueINS1J_23Sm100TmaWarpSpecializedILi1ELi1ELi80ELb0ELb0EEEJSI_NS5_IJNSX_ISF_SC_EENSX_ISG_SC_EEEEESJ_SK_SJ_SK_NS1J_6fusion15FusionCallbacksIS1N_NS1R_17LinearCombinationISJ_fSJ_fLNS_15FloatRoundStyleE2EEESI_S1Q_JEEENS4_5SM1004TMEM4LOAD26SM100_TMEM_LOAD_16dp32b16xES15_S1F_NS4_39AutoVectorizingCopyWithAssumedAlignmentILi128EEENS4_14SM90_TMA_STOREES1F_S22_S22_EEEvvEEEEvNT_6ParamsE) ;  /* 0xffffff6004187950 */ /* 0x000fea0003c3ffff */
        .weak           $__internal_2_$__cuda_sm10x_tcgen05_guardrail_trap_unallocated_columns_being_dealloced
        .type           $__internal_2_$__cuda_sm10x_tcgen05_guardrail_trap_unallocated_columns_being_dealloced,@function
        .size           $__internal_2_$__cuda_sm10x_tcgen05_guardrail_trap_unallocated_columns_being_dealloced,(.L_x_215 - $__internal_2_$__cuda_sm10x_tcgen05_guardrail_trap_unallocated_columns_being_dealloced)
$__internal_2_$__cuda_sm10x_tcgen05_guardrail_trap_unallocated_columns_being_dealloced:
[----:B------:R-:W-:Y:S05]  /*9fa0*/  BPT.TRAP 0x1 ;  /* 0x000000040000795c */ /* 0x000fea0000300000 */
[----:B------:R-:W-:-:S04]  /*9fb0*/  HFMA2 R3, -RZ, RZ, 0, 0 ;  /* 0x00000000ff037431 */ /* 0x000fc800000001ff */
[----:B------:R-:W-:Y:S05]  /*9fc0*/  RET.REL.NODEC R2 `(_ZN7cutlass13device_kernelINS_4gemm6kernel13GemmUniversalIN4cute5tupleIJiiiiEEENS1_10collective13CollectiveMmaINS1_35MainloopSm100TmaUmmaWarpSpecializedILi29ELi2ELi4ENS5_IJNS4_1CILi2EEENSA_ILi1EEESC_EEEEENS5_IJNSA_ILi64EEENSA_ILi160EEENSA_ILi32EEEEEENS_12float_e4m3_tENS5_IJlSC_lEEESJ_SK_NS4_8TiledMMAINS4_8MMA_AtomIJNS4_10MMA_TraitsINS4_19SM100_MMA_F8F6F4_SSEJSJ_SJ_fSF_SG_NS4_17integral_constantINS4_4UMMA5MajorELSR_0EEESS_NSP_INSQ_7ScaleInELST_0EEESU_EEEEEENS4_6LayoutINS5_IJSC_SC_SC_EEENS5_IJNSA_ILi0EEESZ_SZ_EEEEENS5_IJNS4_10UnderscoreES12_S12_EEEEENS4_13SM90_TMA_LOADENS4_14ComposedLayoutINS4_7SwizzleILi1ELi4ELi3EEENS4_18smem_ptr_flag_bitsILi8EEENSX_INS5_IJNSA_ILi8EEESH_EEENS5_IJSH_SC_EEEEEEEvNS4_8identityENS4_23SM90_TMA_LOAD_MULTICASTES1F_vS1G_EENS_8epilogue10collective18CollectiveEpilogueINS1J_23Sm100TmaWarpSpecializedILi1ELi1ELi80ELb0ELb0EEEJSI_NS5_IJNSX_ISF_SC_EENSX_ISG_SC_EEEEESJ_SK_SJ_SK_NS1J_6fusion15FusionCallbacksIS1N_NS1R_17LinearCombinationISJ_fSJ_fLNS_15FloatRoundStyleE2EEESI_S1Q_JEEENS4_5SM1004TMEM4LOAD26SM100_TMEM_LOAD_16dp32b16xES15_S1F_NS4_39AutoVectorizingCopyWithAssumedAlignmentILi128EEENS4_14SM90_TMA_STOREES1F_S22_S22_EEEvvEEEEvNT_6ParamsE) ;  /* 0xffffff60020c7950 */ /* 0x000fea0003c3ffff */
.L_x_214:
[----:B------:R-:W-:-:S00]  /*9fd0*/  BRA `(.L_x_214) ;  /* 0xfffffffc00fc7947 */ /* 0x000fc0000383ffff */
[----:B------:R-:W-:-:S00]  /*9fe0*/  NOP ;  /* 0x0000000000007918 */ /* 0x000fc00000000000 */
        /* <DEDUP_REMOVED lines=9> */
.L_x_215:


//--------------------- .nv.global.init           --------------------------
	.section	.nv.global.init,"aw",@progbits
.nv.global.init:
	.type		$str$27,@object
	.size		$str$27,($str$28 - $str$27)
$str$27:
        /*0000*/ 	.byte	0x28, 0x61, 0x64, 0x64, 0x72, 0x65, 0x73, 0x73, 0x20, 0x26, 0x20, 0x6d, 0x61, 0x73, 0x6b, 0x29
        /*0010*/ 	.byte	0x20, 0x3d, 0x3d, 0x20, 0x30, 0x00
	.type		$str$28,@object
	.size		$str$28,($str$26 - $str$28)
$str$28:
        /*0016*/ 	.byte	0x2f, 0x74, 0x6d, 0x70, 0x2f, 0x63, 0x75, 0x74, 0x6c, 0x61, 0x73, 0x73, 0x5f, 0x73, 0x77, 0x65
        /*0026*/ 	.byte	0x65, 0x70, 0x5f, 0x73, 0x72, 0x63, 0x2f, 0x69, 0x6e, 0x63, 0x6c, 0x75, 0x64, 0x65, 0x2f, 0x63
        /*0036*/ 	.byte	0x75, 0x74, 0x65, 0x2f, 0x70, 0x6f, 0x69, 0x6e, 0x74, 0x65, 0x72, 0x5f, 0x66, 0x6c, 0x61, 0x67
        /*0046*/ 	.byte	0x67, 0x65, 0x64, 0x2e, 0x68, 0x70, 0x70, 0x00
	.type		$str$26,@object
	.size		$str$26,($str$25 - $str$26)
$str$26:
        /*004e*/ 	.byte	0x2f, 0x74, 0x6d, 0x70, 0x2f, 0x63, 0x75, 0x74, 0x6c, 0x61, 0x73, 0x73, 0x5f, 0x73, 0x77, 0x65
        /*005e*/ 	.byte	0x65, 0x70, 0x5f, 0x73, 0x72, 0x63, 0x2f, 0x69, 0x6e, 0x63, 0x6c, 0x75, 0x64, 0x65, 0x2f, 0x63
        /*006e*/ 	.byte	0x75, 0x74, 0x65, 0x2f, 0x61, 0x74, 0x6f, 0x6d, 0x2f, 0x63, 0x6f, 0x70, 0x79, 0x5f, 0x74, 0x72
        /*007e*/ 	.byte	0x61, 0x69, 0x74, 0x73, 0x5f, 0x73, 0x6d, 0x31, 0x30, 0x30, 0x2e, 0x68, 0x70, 0x70, 0x00
	.type		$str$25,@object
	.size		$str$25,(__unnamed_1 - $str$25)
$str$25:
        /*008d*/ 	.byte	0x28, 0x28, 0x75, 0x69, 0x6e, 0x74, 0x33, 0x32, 0x5f, 0x74, 0x28, 0x74, 0x68, 0x72, 0x65, 0x61
        /*009d*/ 	.byte	0x64, 0x49, 0x64, 0x78, 0x2e, 0x78, 0x29, 0x20, 0x2f, 0x20, 0x33, 0x32, 0x29, 0x20, 0x25, 0x20
        /*00ad*/ 	.byte	0x34, 0x29, 0x20, 0x3d, 0x3d, 0x20, 0x28, 0x28, 0x28, 0x74, 0x6d, 0x65, 0x6d, 0x5f, 0x61, 0x64
        /*00bd*/ 	.byte	0x64, 0x72, 0x20, 0x3e, 0x3e, 0x20, 0x31, 0x36, 0x29, 0x20, 0x2f, 0x20, 0x33, 0x32, 0x29, 0x20
        /*00cd*/ 	.byte	0x25, 0x20, 0x34, 0x29, 0x00
	.type		__unnamed_1,@object
	.size		__unnamed_1,(__unnamed_2 - __unnamed_1)
__unnamed_1:
        /*00d2*/ 	.byte	0x61, 0x75, 0x74, 0x6f, 0x20, 0x63, 0x75, 0x74, 0x65, 0x3a, 0x3a, 0x61, 0x73, 0x5f, 0x70, 0x6f
        /* <DEDUP_REMOVED lines=24> */
        /*0262*/ 	.byte	0x3a, 0x3a, 0x43, 0x3c, 0x31, 0x30, 0x32, 0x34, 0x30, 0x3e, 0x3e, 0x3e, 0x3e, 0x5d, 0x00
	.type		__unnamed_2,@object
	.size		__unnamed_2,(.L_2 - __unnamed_2)
__unnamed_2:
        /* <DEDUP_REMOVED lines=37> */
        /*04c1*/ 	.byte	0x3a, 0x43, 0x3c, 0x30, 0x3e, 0x3e, 0x3e, 0x3e, 0x5d, 0x00
.L_2:


//--------------------- .nv.shared._ZN7cutlass13device_kernelINS_4gemm6kernel13GemmUniversalIN4cute5tupleIJiiiiEEENS1_10collective13CollectiveMmaINS1_35MainloopSm100TmaUmmaWarpSpecializedILi29ELi2ELi4ENS5_IJNS4_1CILi2EEENSA_ILi1EEESC_EEEEENS5_IJNSA_ILi64EEENSA_ILi160EEENSA_ILi32EEEEEENS_12float_e4m3_tENS5_IJlSC_lEEESJ_SK_NS4_8TiledMMAINS4_8MMA_AtomIJNS4_10MMA_TraitsINS4_19SM100_MMA_F8F6F4_SSEJSJ_SJ_fSF_SG_NS4_17integral_constantINS4_4UMMA5MajorELSR_0EEESS_NSP_INSQ_7ScaleInELST_0EEESU_EEEEEENS4_6LayoutINS5_IJSC_SC_SC_EEENS5_IJNSA_ILi0EEESZ_SZ_EEEEENS5_IJNS4_10UnderscoreES12_S12_EEEEENS4_13SM90_TMA_LOADENS4_14ComposedLayoutINS4_7SwizzleILi1ELi4ELi3EEENS4_18smem_ptr_flag_bitsILi8EEENSX_INS5_IJNSA_ILi8EEESH_EEENS5_IJSH_SC_EEEEEEEvNS4_8identityENS4_23SM90_TMA_LOAD_MULTICASTES1F_vS1G_EENS_8epilogue10collective18CollectiveEpilogueINS1J_23Sm100TmaWarpSpecializedILi1ELi1ELi80ELb0ELb0EEEJSI_NS5_IJNSX_ISF_SC_EENSX_ISG_SC_EEEEESJ_SK_SJ_SK_NS1J_6fusion15FusionCallbacksIS1N_NS1R_17LinearCombinationISJ_fSJ_fLNS_15FloatRoundStyleE2EEESI_S1Q_JEEENS4_5SM1004TMEM4LOAD26SM100_TMEM_LOAD_16dp32b16xES15_S1F_NS4_39AutoVectorizingCopyWithAssumedAlignmentILi128EEENS4_14SM90_TMA_STOREES1F_S22_S22_EEEvvEEEEvNT_6ParamsE --------------------------
	.section	.nv.shared._ZN7cutlass13device_kernelINS_4gemm6kernel13GemmUniversalIN4cute5tupleIJiiiiEEENS1_10collective13CollectiveMmaINS1_35MainloopSm100TmaUmmaWarpSpecializedILi29ELi2ELi4ENS5_IJNS4_1CILi2EEENSA_ILi1EEESC_EEEEENS5_IJNSA_ILi64EEENSA_ILi160EEENSA_ILi32EEEEEENS_12float_e4m3_tENS5_IJlSC_lEEESJ_SK_NS4_8TiledMMAINS4_8MMA_AtomIJNS4_10MMA_TraitsINS4_19SM100_MMA_F8F6F4_SSEJSJ_SJ_fSF_SG_NS4_17integral_constantINS4_4UMMA5MajorELSR_0EEESS_NSP_INSQ_7ScaleInELST_0EEESU_EEEEEENS4_6LayoutINS5_IJSC_SC_SC_EEENS5_IJNSA_ILi0EEESZ_SZ_EEEEENS5_IJNS4_10UnderscoreES12_S12_EEEEENS4_13SM90_TMA_LOADENS4_14ComposedLayoutINS4_7SwizzleILi1ELi4ELi3EEENS4_18smem_ptr_flag_bitsILi8EEENSX_INS5_IJNSA_ILi8EEESH_EEENS5_IJSH_SC_EEEEEEEvNS4_8identityENS4_23SM90_TMA_LOAD_MULTICASTES1F_vS1G_EENS_8epilogue10collective18CollectiveEpilogueINS1J_23Sm100TmaWarpSpecializedILi1ELi1ELi80ELb0ELb0EEEJSI_NS5_IJNSX_ISF_SC_EENSX_ISG_SC_EEEEESJ_SK_SJ_SK_NS1J_6fusion15FusionCallbacksIS1N_NS1R_17LinearCombinationISJ_fSJ_fLNS_15FloatRoundStyleE2EEESI_S1Q_JEEENS4_5SM1004TMEM4LOAD26SM100_TMEM_LOAD_16dp32b16xES15_S1F_NS4_39AutoVectorizingCopyWithAssumedAlignmentILi128EEENS4_14SM90_TMA_STOREES1F_S22_S22_EEEvvEEEEvNT_6ParamsE,"aw",@nobits
	.sectionflags	@""
	.align	16
	.zero		1024


//--------------------- .nv.shared.reserved.0     --------------------------
	.section	.nv.shared.reserved.0,"aw",@nobits
	.weak		__nv_reservedSMEM_offset_0_alias
	.size		__nv_reservedSMEM_offset_0_alias, 0, 64
	.other		__nv_reservedSMEM_offset_0_alias,@"STO_CUDA_RESERVED_SHARED STV_DEFAULT"
__nv_reservedSMEM_offset_0_alias:
	.zero		0
.nv.shared.reserved.0:
	.zero		64
	.weak		__nv_reservedSMEM_tcgen05_partition
	.type		__nv_reservedSMEM_tcgen05_partition,@object
	.size		__nv_reservedSMEM_tcgen05_partition,(.L_0 - __nv_reservedSMEM_tcgen05_partition)
__nv_reservedSMEM_tcgen05_partition:
	.zero		32
.L_0:


//--------------------- .nv.global                --------------------------
	.section	.nv.global,"aw",@nobits
.nv.global:
	.type		_ZN40_INTERNAL_e6a88339_4_k_cu_dd95b261_126824cute1_E,@object
	.size		_ZN40_INTERNAL_e6a88339_4_k_cu_dd95b261_126824cute1_E,(_ZN40_INTERNAL_e6a88339_4_k_cu_dd95b261_126824cuda3std3__45__cpo6cbeginE - _ZN40_INTERNAL_e6a88339_4_k_cu_dd95b261_126824cute1_E)
_ZN40_INTERNAL_e6a88339_4_k_cu_dd95b261_126824cute1_E:
	.zero		1
	.type		_ZN40_INTERNAL_e6a88339_4_k_cu_dd95b261_126824cuda3std3__45__cpo6cbeginE,@object
	.size		_ZN40_INTERNAL_e6a88339_4_k_cu_dd95b261_126824cuda3std3__45__cpo6cbeginE,(_ZN40_INTERNAL_e6a88339_4_k_cu_dd95b261_126824cuda3std3__48in_placeE - _ZN40_INTERNAL_e6a88339_4_k_cu_dd95b261_126824cuda3std3__45__cpo6cbeginE)
_ZN40_INTERNAL_e6a88339_4_k_cu_dd95b261_126824cuda3std3__45__cpo6cbeginE:
	.zero		1
	.type		_ZN40_INTERNAL_e6a88339_4_k_cu_dd95b261_126824cuda3std3__48in_placeE,@object
	.size		_ZN40_INTERNAL_e6a88339_4_k_cu_dd95b261_126824cuda3std3__48in_placeE,(_ZN40_INTERNAL_e6a88339_4_k_cu_dd95b261_126824cuda3std6ranges3__45__cpo9iter_moveE - _ZN40_INTERNAL_e6a88339_4_k_cu_dd95b261_126824cuda3std3__48in_placeE)
_ZN40_INTERNAL_e6a88339_4_k_cu_dd95b261_126824cuda3std3__48in_placeE:
	.zero		1
	.type		_ZN40_INTERNAL_e6a88339_4_k_cu_dd95b261_126824cuda3std6ranges3__45__cpo9iter_moveE,@object
	.size		_ZN40_INTERNAL_e6a88339_4_k_cu_dd95b261_126824cuda3std6ranges3__45__cpo9iter_moveE,(_ZN40_INTERNAL_e6a88339_4_k_cu_dd95b261_126824cuda3std3__45__cpo5beginE - _ZN40_INTERNAL_e6a88339_4_k_cu_dd95b261_126824cuda3std6ranges3__45__cpo9iter_moveE)
_ZN40_INTERNAL_e6a88339_4_k_cu_dd95b261_126824cuda3std6ranges3__45__cpo9iter_moveE:
	.zero		1
	.type		_ZN40_INTERNAL_e6a88339_4_k_cu_dd95b261_126824cuda3std3__45__cpo5beginE,@object
	.size		_ZN40_INTERNAL_e6a88339_4_k_cu_dd95b261_126824cuda3std3__45__cpo5beginE,(_ZN40_INTERNAL_e6a88339_4_k_cu_dd95b261_126824cuda3std3__442_GLOBAL__N__e6a88339_4_k_cu_dd95b261_126826ignoreE - _ZN40_INTERNAL_e6a88339_4_k_cu_dd95b261_126824cuda3std3__45__cpo5beginE)
_ZN40_INTERNAL_e6a88339_4_k_cu_dd95b261_126824cuda3std3__45__cpo5beginE:
	.zero		1
	.type		_ZN40_INTERNAL_e6a88339_4_k_cu_dd95b261_126824cuda3std3__442_GLOBAL__N__e6a88339_4_k_cu_dd95b261_126826ignoreE,@object
	.size		_ZN40_INTERNAL_e6a88339_4_k_cu_dd95b261_126824cuda3std3__442_GLOBAL__N__e6a88339_4_k_cu_dd95b261_126826ignoreE,(_ZN40_INTERNAL_e6a88339_4_k_cu_dd95b261_126824cute7productE - _ZN40_INTERNAL_e6a88339_4_k_cu_dd95b261_126824cuda3std3__442_GLOBAL__N__e6a88339_4_k_cu_dd95b261_126826ignoreE)
_ZN40_INTERNAL_e6a88339_4_k_cu_dd95b261_126824cuda3std3__442_GLOBAL__N__e6a88339_4_k_cu_dd95b261_126826ignoreE:
	.zero		1
	.type		_ZN40_INTERNAL_e6a88339_4_k_cu_dd95b261_126824cute7productE,@object
	.size		_ZN40_INTERNAL_e6a88339_4_k_cu_dd95b261_126824cute7productE,(_ZN40_INTERNAL_e6a88339_4_k_cu_dd95b261_126824cuda3std3__45__cpo3endE - _ZN40_INTERNAL_e6a88339_4_k_cu_dd95b261_126824cute7productE)
_ZN40_INTERNAL_e6a88339_4_k_cu_dd95b261_126824cute7productE:
	.zero		1
	.type		_ZN40_INTERNAL_e6a88339_4_k_cu_dd95b261_126824cuda3std3__45__cpo3endE,@object
	.size		_ZN40_INTERNAL_e6a88339_4_k_cu_dd95b261_126824cuda3std3__45__cpo3endE,(_ZN40_INTERNAL_e6a88339_4_k_cu_dd95b261_126824cuda3std3__419piecewise_constructE - _ZN40_INTERNAL_e6a88339_4_k_cu_dd95b261_126824cuda3std3__45__cpo3endE)
_ZN40_INTERNAL_e6a88339_4_k_cu_dd95b261_126824cuda3std3__45__cpo3endE:
	.zero		1
	.type		_ZN40_INTERNAL_e6a88339_4_k_cu_dd95b261_126824cuda3std3__419piecewise_constructE,@object
	.size		_ZN40_INTERNAL_e6a88339_4_k_cu_dd95b261_126824cuda3std3__419piecewise_constructE,(_ZN40_INTERNAL_e6a88339_4_k_cu_dd95b261_126824cuda3std3__45__cpo4cendE - _ZN40_INTERNAL_e6a88339_4_k_cu_dd95b261_126824cuda3std3__419piecewise_constructE)
_ZN40_INTERNAL_e6a88339_4_k_cu_dd95b261_126824cuda3std3__419piecewise_constructE:
	.zero		1
	.type		_ZN40_INTERNAL_e6a88339_4_k_cu_dd95b261_126824cuda3std3__45__cpo4cendE,@object
	.size		_ZN40_INTERNAL_e6a88339_4_k_cu_dd95b261_126824cuda3std3__45__cpo4cendE,(_ZN40_INTERNAL_e6a88339_4_k_cu_dd95b261_126824cuda3std6ranges3__45__cpo4swapE - _ZN40_INTERNAL_e6a88339_4_k_cu_dd95b261_126824cuda3std3__45__cpo4cendE)
_ZN40_INTERNAL_e6a88339_4_k_cu_dd95b261_126824cuda3std3__45__cpo4cendE:
	.zero		1
	.type		_ZN40_INTERNAL_e6a88339_4_k_cu_dd95b261_126824cuda3std6ranges3__45__cpo4swapE,@object
	.size		_ZN40_INTERNAL_e6a88339_4_k_cu_dd95b261_126824cuda3std6ranges3__45__cpo4swapE,(.L_10 - _ZN40_INTERNAL_e6a88339_4_k_cu_dd95b261_126824cuda3std6ranges3__45__cpo4swapE)
_ZN40_INTERNAL_e6a88339_4_k_cu_dd95b261_126824cuda3std6ranges3__45__cpo4swapE:
	.zero		1
.L_10:


//--------------------- .nv.constant0._ZN7cutlass13device_kernelINS_4gemm6kernel13GemmUniversalIN4cute5tupleIJiiiiEEENS1_10collective13CollectiveMmaINS1_35MainloopSm100TmaUmmaWarpSpecializedILi29ELi2ELi4ENS5_IJNS4_1CILi2EEENSA_ILi1EEESC_EEEEENS5_IJNSA_ILi64EEENSA_ILi160EEENSA_ILi32EEEEEENS_12float_e4m3_tENS5_IJlSC_lEEESJ_SK_NS4_8TiledMMAINS4_8MMA_AtomIJNS4_10MMA_TraitsINS4_19SM100_MMA_F8F6F4_SSEJSJ_SJ_fSF_SG_NS4_17integral_constantINS4_4UMMA5MajorELSR_0EEESS_NSP_INSQ_7ScaleInELST_0EEESU_EEEEEENS4_6LayoutINS5_IJSC_SC_SC_EEENS5_IJNSA_ILi0EEESZ_SZ_EEEEENS5_IJNS4_10UnderscoreES12_S12_EEEEENS4_13SM90_TMA_LOADENS4_14ComposedLayoutINS4_7SwizzleILi1ELi4ELi3EEENS4_18smem_ptr_flag_bitsILi8EEENSX_INS5_IJNSA_ILi8EEESH_EEENS5_IJSH_SC_EEEEEEEvNS4_8identityENS4_23SM90_TMA_LOAD_MULTICASTES1F_vS1G_EENS_8epilogue10collective18CollectiveEpilogueINS1J_23Sm100TmaWarpSpecializedILi1ELi1ELi80ELb0ELb0EEEJSI_NS5_IJNSX_ISF_SC_EENSX_ISG_SC_EEEEESJ_SK_SJ_SK_NS1J_6fusion15FusionCallbacksIS1N_NS1R_17LinearCombinationISJ_fSJ_fLNS_15FloatRoundStyleE2EEESI_S1Q_JEEENS4_5SM1004TMEM4LOAD26SM100_TMEM_LOAD_16dp32b16xES15_S1F_NS4_39AutoVectorizingCopyWithAssumedAlignmentILi128EEENS4_14SM90_TMA_STOREES1F_S22_S22_EEEvvEEEEvNT_6ParamsE --------------------------
	.section	.nv.constant0._ZN7cutlass13device_kernelINS_4gemm6kernel13GemmUniversalIN4cute5tupleIJiiiiEEENS1_10collective13CollectiveMmaINS1_35MainloopSm100TmaUmmaWarpSpecializedILi29ELi2ELi4ENS5_IJNS4_1CILi2EEENSA_ILi1EEESC_EEEEENS5_IJNSA_ILi64EEENSA_ILi160EEENSA_ILi32EEEEEENS_12float_e4m3_tENS5_IJlSC_lEEESJ_SK_NS4_8TiledMMAINS4_8MMA_AtomIJNS4_10MMA_TraitsINS4_19SM100_MMA_F8F6F4_SSEJSJ_SJ_fSF_SG_NS4_17integral_constantINS4_4UMMA5MajorELSR_0EEESS_NSP_INSQ_7ScaleInELST_0EEESU_EEEEEENS4_6LayoutINS5_IJSC_SC_SC_EEENS5_IJNSA_ILi0EEESZ_SZ_EEEEENS5_IJNS4_10UnderscoreES12_S12_EEEEENS4_13SM90_TMA_LOADENS4_14ComposedLayoutINS4_7SwizzleILi1ELi4ELi3EEENS4_18smem_ptr_flag_bitsILi8EEENSX_INS5_IJNSA_ILi8EEESH_EEENS5_IJSH_SC_EEEEEEEvNS4_8identityENS4_23SM90_TMA_LOAD_MULTICASTES1F_vS1G_EENS_8epilogue10collective18CollectiveEpilogueINS1J_23Sm100TmaWarpSpecializedILi1ELi1ELi80ELb0ELb0EEEJSI_NS5_IJNSX_ISF_SC_EENSX_ISG_SC_EEEEESJ_SK_SJ_SK_NS1J_6fusion15FusionCallbacksIS1N_NS1R_17LinearCombinationISJ_fSJ_fLNS_15FloatRoundStyleE2EEESI_S1Q_JEEENS4_5SM1004TMEM4LOAD26SM100_TMEM_LOAD_16dp32b16xES15_S1F_NS4_39AutoVectorizingCopyWithAssumedAlignmentILi128EEENS4_14SM90_TMA_STOREES1F_S22_S22_EEEvvEEEEvNT_6ParamsE,"a",@progbits
	.sectionflags	@""
	.align	4
.nv.constant0._ZN7cutlass13device_kernelINS_4gemm6kernel13GemmUniversalIN4cute5tupleIJiiiiEEENS1_10collective13CollectiveMmaINS1_35MainloopSm100TmaUmmaWarpSpecializedILi29ELi2ELi4ENS5_IJNS4_1CILi2EEENSA_ILi1EEESC_EEEEENS5_IJNSA_ILi64EEENSA_ILi160EEENSA_ILi32EEEEEENS_12float_e4m3_tENS5_IJlSC_lEEESJ_SK_NS4_8TiledMMAINS4_8MMA_AtomIJNS4_10MMA_TraitsINS4_19SM100_MMA_F8F6F4_SSEJSJ_SJ_fSF_SG_NS4_17integral_constantINS4_4UMMA5MajorELSR_0EEESS_NSP_INSQ_7ScaleInELST_0EEESU_EEEEEENS4_6LayoutINS5_IJSC_SC_SC_EEENS5_IJNSA_ILi0EEESZ_SZ_EEEEENS5_IJNS4_10UnderscoreES12_S12_EEEEENS4_13SM90_TMA_LOADENS4_14ComposedLayoutINS4_7SwizzleILi1ELi4ELi3EEENS4_18smem_ptr_flag_bitsILi8EEENSX_INS5_IJNSA_ILi8EEESH_EEENS5_IJSH_SC_EEEEEEEvNS4_8identityENS4_23SM90_TMA_LOAD_MULTICASTES1F_vS1G_EENS_8epilogue10collective18CollectiveEpilogueINS1J_23Sm100TmaWarpSpecializedILi1ELi1ELi80ELb0ELb0EEEJSI_NS5_IJNSX_ISF_SC_EENSX_ISG_SC_EEEEESJ_SK_SJ_SK_NS1J_6fusion15FusionCallbacksIS1N_NS1R_17LinearCombinationISJ_fSJ_fLNS_15FloatRoundStyleE2EEESI_S1Q_JEEENS4_5SM1004TMEM4LOAD26SM100_TMEM_LOAD_16dp32b16xES15_S1F_NS4_39AutoVectorizingCopyWithAssumedAlignmentILi128EEENS4_14SM90_TMA_STOREES1F_S22_S22_EEEvvEEEEvNT_6ParamsE:
	.zero		2944


//--------------------- SYMBOLS --------------------------

	.type		.nv.reservedSmem.offset0,@object
	.size		.nv.reservedSmem.offset0,0x4
	.type		.nv.reservedSmem.cap,@object
	.size		.nv.reservedSmem.cap,0x4
	.type		__assertfail,@function
